def matmul_kernel(
    a_ptr,
    b_ptr,
    c_ptr,
    M,
    N,
    K,
    stride_am,
    stride_ak,
    stride_bk,
    stride_bn,
    stride_cm,
    stride_cn,
    BLOCK_M: tl.constexpr,
    BLOCK_N: tl.constexpr,
    BLOCK_K: tl.constexpr,
    GROUP_M: tl.constexpr,
):
    pid = tl.program_id(axis=0)
    num_pid_m = tl.cdiv(M, BLOCK_M)
    num_pid_n = tl.cdiv(N, BLOCK_N)
    num_pid_in_group = GROUP_M * num_pid_n
    group_id = pid // num_pid_in_group
    first_pid_m = group_id * GROUP_M
    group_size_m = min(num_pid_m - first_pid_m, GROUP_M)
    pid_m = first_pid_m + ((pid % num_pid_in_group) % group_size_m)
    pid_n = (pid % num_pid_in_group) // group_size_m

    offs_am = (pid_m * BLOCK_M + tl.arange(0, BLOCK_M)) % M
    offs_bn = (pid_n * BLOCK_N + tl.arange(0, BLOCK_N)) % N
    offs_k = tl.arange(0, BLOCK_K)
    a_ptrs = a_ptr + offs_am[:, None] * stride_am + offs_k[None, :] * stride_ak
    b_ptrs = b_ptr + offs_k[:, None] * stride_bk + offs_bn[None, :] * stride_bn

    acc = tl.zeros((BLOCK_M, BLOCK_N), dtype=tl.float32)
    for kk in range(0, tl.cdiv(K, BLOCK_K)):
        a = tl.load(a_ptrs, mask=offs_k[None, :] < K - kk * BLOCK_K, other=0.0)
        b = tl.load(b_ptrs, mask=offs_k[:, None] < K - kk * BLOCK_K, other=0.0)
        acc = tl.dot(a, b, acc)
        a_ptrs += BLOCK_K * stride_ak
        b_ptrs += BLOCK_K * stride_bk

    c = acc.to(c_ptr.dtype.element_ty)
    offs_cm = pid_m * BLOCK_M + tl.arange(0, BLOCK_M)
    offs_cn = pid_n * BLOCK_N + tl.arange(0, BLOCK_N)
    c_ptrs = c_ptr + offs_cm[:, None] * stride_cm + offs_cn[None, :] * stride_cn
    mask = (offs_cm[:, None] < M) & (offs_cn[None, :] < N)
    tl.store(c_ptrs, c, mask=mask)

# config = {"BLOCK_K": 64, "BLOCK_M": 64, "BLOCK_N": 32, "GROUP_M": 8, "arch": "sm_80", "dtype": "fp16", "num_ctas": 1, "num_stages": 3, "num_warps": 4}
# arch = sm_80


// ===== COMPILED SASS (sm_80) =====

	.target	sm_80

	.elftype	@"ET_EXEC"


//--------------------- .note.nv.tkinfo           --------------------------
	.section	.note.nv.tkinfo,"",@"SHT_NOTE"
	.sectionflags	@"SHF_NOTE_NV_TKINFO"
	.tkinfo
        /*0018*/ 	.word	0x00000002
        /*0030*/ 	.string	""
        /*0030*/ 	.string	"ptxas"
        /*0030*/ 	.string	"Cuda compilation tools, release 13.0, V13.0.88"
        /*0030*/ 	.string	"Build cuda_13.0.r13.0/compiler.36424714_0"
        /*0030*/ 	.string	"-v  -suppress-debug-info  -lineinfo  -arch sm_80 "



//--------------------- .note.nv.cuinfo           --------------------------
	.section	.note.nv.cuinfo,"",@"SHT_NOTE"
	.sectionflags	@"SHF_NOTE_NV_CUINFO"
        /*0018*/ 	.short	0x0002
        /*001a*/ 	.short	0x0050
        /*001c*/ 	.short	0x0082
	.zero		2


//--------------------- .nv.info                  --------------------------
	.section	.nv.info,"",@"SHT_CUDA_INFO"
	.align	4


	//----- nvinfo : EIATTR_REGCOUNT
	.align		4
        /*0000*/ 	.byte	0x04, 0x2f
        /*0002*/ 	.short	(.L_1 - .L_0)
	.align		4
.L_0:
        /*0004*/ 	.word	index@(matmul_kernel)
        /*0008*/ 	.word	0x000000fe


	//----- nvinfo : EIATTR_FRAME_SIZE
	.align		4
.L_1:
        /*000c*/ 	.byte	0x04, 0x11
        /*000e*/ 	.short	(.L_3 - .L_2)
	.align		4
.L_2:
        /*0010*/ 	.word	index@(matmul_kernel)
        /*0014*/ 	.word	0x00000000


	//----- nvinfo : EIATTR_MIN_STACK_SIZE
	.align		4
.L_3:
        /*0018*/ 	.byte	0x04, 0x12
        /*001a*/ 	.short	(.L_5 - .L_4)
	.align		4
.L_4:
        /*001c*/ 	.word	index@(matmul_kernel)
        /*0020*/ 	.word	0x00000000
.L_5:


//--------------------- .nv.info.matmul_kernel    --------------------------
	.section	.nv.info.matmul_kernel,"",@"SHT_CUDA_INFO"
	.sectionflags	@""
	.align	4


	//----- nvinfo : EIATTR_CUDA_API_VERSION
	.align		4
        /*0000*/ 	.byte	0x04, 0x37
        /*0002*/ 	.short	(.L_7 - .L_6)
.L_6:
        /*0004*/ 	.word	0x00000082


	//----- nvinfo : EIATTR_SW2861232_WAR
	.align		4
.L_7:
        /*0008*/ 	.byte	0x01, 0x35
	.zero		2


	//----- nvinfo : EIATTR_PARAM_CBANK
	.align		4
        /*000c*/ 	.byte	0x04, 0x0a
        /*000e*/ 	.short	(.L_9 - .L_8)
	.align		4
.L_8:
        /*0010*/ 	.word	index@(.nv.constant0.matmul_kernel)
        /*0014*/ 	.short	0x0160
        /*0016*/ 	.short	0x0050


	//----- nvinfo : EIATTR_CBANK_PARAM_SIZE
	.align		4
.L_9:
        /*0018*/ 	.byte	0x03, 0x19
        /*001a*/ 	.short	0x0050


	//----- nvinfo : EIATTR_KPARAM_INFO
	.align		4
        /*001c*/ 	.byte	0x04, 0x17
        /*001e*/ 	.short	(.L_11 - .L_10)
.L_10:
        /*0020*/ 	.word	0x00000000
        /*0024*/ 	.short	0x000d
        /*0026*/ 	.short	0x0048
        /*0028*/ 	.byte	0x00, 0xf4, 0x21, 0x00


	//----- nvinfo : EIATTR_KPARAM_INFO
	.align		4
.L_11:
        /*002c*/ 	.byte	0x04, 0x17
        /*002e*/ 	.short	(.L_13 - .L_12)
.L_12:
        /*0030*/ 	.word	0x00000000
        /*0034*/ 	.short	0x000c
        /*0036*/ 	.short	0x0040
        /*0038*/ 	.byte	0x00, 0xf4, 0x21, 0x00


	//----- nvinfo : EIATTR_KPARAM_INFO
	.align		4
.L_13:
        /*003c*/ 	.byte	0x04, 0x17
        /*003e*/ 	.short	(.L_15 - .L_14)
.L_14:
        /*0040*/ 	.word	0x00000000
        /*0044*/ 	.short	0x000b
        /*0046*/ 	.short	0x0038
        /*0048*/ 	.byte	0x00, 0xf0, 0x11, 0x00


	//----- nvinfo : EIATTR_KPARAM_INFO
	.align		4
.L_15:
        /*004c*/ 	.byte	0x04, 0x17
        /*004e*/ 	.short	(.L_17 - .L_16)
.L_16:
        /*0050*/ 	.word	0x00000000
        /*0054*/ 	.short	0x000a
        /*0056*/ 	.short	0x0034
        /*0058*/ 	.byte	0x00, 0xf0, 0x11, 0x00


	//----- nvinfo : EIATTR_KPARAM_INFO
	.align		4
.L_17:
        /*005c*/ 	.byte	0x04, 0x17
        /*005e*/ 	.short	(.L_19 - .L_18)
.L_18:
        /*0060*/ 	.word	0x00000000
        /*0064*/ 	.short	0x0009
        /*0066*/ 	.short	0x0030
        /*0068*/ 	.byte	0x00, 0xf0, 0x11, 0x00


	//----- nvinfo : EIATTR_KPARAM_INFO
	.align		4
.L_19:
        /*006c*/ 	.byte	0x04, 0x17
        /*006e*/ 	.short	(.L_21 - .L_20)
.L_20:
        /*0070*/ 	.word	0x00000000
        /*0074*/ 	.short	0x0008
        /*0076*/ 	.short	0x002c
        /*0078*/ 	.byte	0x00, 0xf0, 0x11, 0x00


	//----- nvinfo : EIATTR_KPARAM_INFO
	.align		4
.L_21:
        /*007c*/ 	.byte	0x04, 0x17
        /*007e*/ 	.short	(.L_23 - .L_22)
.L_22:
        /*0080*/ 	.word	0x00000000
        /*0084*/ 	.short	0x0007
        /*0086*/ 	.short	0x0028
        /*0088*/ 	.byte	0x00, 0xf0, 0x11, 0x00


	//----- nvinfo : EIATTR_KPARAM_INFO
	.align		4
.L_23:
        /*008c*/ 	.byte	0x04, 0x17
        /*008e*/ 	.short	(.L_25 - .L_24)
.L_24:
        /*0090*/ 	.word	0x00000000
        /*0094*/ 	.short	0x0006
        /*0096*/ 	.short	0x0024
        /*0098*/ 	.byte	0x00, 0xf0, 0x11, 0x00


	//----- nvinfo : EIATTR_KPARAM_INFO
	.align		4
.L_25:
        /*009c*/ 	.byte	0x04, 0x17
        /*009e*/ 	.short	(.L_27 - .L_26)
.L_26:
        /*00a0*/ 	.word	0x00000000
        /*00a4*/ 	.short	0x0005
        /*00a6*/ 	.short	0x0020
        /*00a8*/ 	.byte	0x00, 0xf0, 0x11, 0x00


	//----- nvinfo : EIATTR_KPARAM_INFO
	.align		4
.L_27:
        /*00ac*/ 	.byte	0x04, 0x17
        /*00ae*/ 	.short	(.L_29 - .L_28)
.L_28:
        /*00b0*/ 	.word	0x00000000
        /*00b4*/ 	.short	0x0004
        /*00b6*/ 	.short	0x001c
        /*00b8*/ 	.byte	0x00, 0xf0, 0x11, 0x00


	//----- nvinfo : EIATTR_KPARAM_INFO
	.align		4
.L_29:
        /*00bc*/ 	.byte	0x04, 0x17
        /*00be*/ 	.short	(.L_31 - .L_30)
.L_30:
        /*00c0*/ 	.word	0x00000000
        /*00c4*/ 	.short	0x0003
        /*00c6*/ 	.short	0x0018
        /*00c8*/ 	.byte	0x00, 0xf0, 0x11, 0x00


	//----- nvinfo : EIATTR_KPARAM_INFO
	.align		4
.L_31:
        /*00cc*/ 	.byte	0x04, 0x17
        /*00ce*/ 	.short	(.L_33 - .L_32)
.L_32:
        /*00d0*/ 	.word	0x00000000
        /*00d4*/ 	.short	0x0002
        /*00d6*/ 	.short	0x0010
        /*00d8*/ 	.byte	0x00, 0xf4, 0x21, 0x00


	//----- nvinfo : EIATTR_KPARAM_INFO
	.align		4
.L_33:
        /*00dc*/ 	.byte	0x04, 0x17
        /*00de*/ 	.short	(.L_35 - .L_34)
.L_34:
        /*00e0*/ 	.word	0x00000000
        /*00e4*/ 	.short	0x0001
        /*00e6*/ 	.short	0x0008
        /*00e8*/ 	.byte	0x00, 0xf4, 0x21, 0x00


	//----- nvinfo : EIATTR_KPARAM_INFO
	.align		4
.L_35:
        /*00ec*/ 	.byte	0x04, 0x17
        /*00ee*/ 	.short	(.L_37 - .L_36)
.L_36:
        /*00f0*/ 	.word	0x00000000
        /*00f4*/ 	.short	0x0000
        /*00f6*/ 	.short	0x0000
        /*00f8*/ 	.byte	0x00, 0xf4, 0x21, 0x00


	//----- nvinfo : EIATTR_MAXREG_COUNT
	.align		4
.L_37:
        /*00fc*/ 	.byte	0x03, 0x1b
        /*00fe*/ 	.short	0x00ff


	//----- nvinfo : EIATTR_NUM_BARRIERS
	.align		4
        /*0100*/ 	.byte	0x02, 0x4c
        /*0102*/ 	.byte	0x01
	.zero		1


	//----- nvinfo : EIATTR_MERCURY_ISA_VERSION
	.align		4
        /*0104*/ 	.byte	0x03, 0x5f
        /*0106*/ 	.short	0x0000


	//----- nvinfo : EIATTR_EXIT_INSTR_OFFSETS
	.align		4
        /*0108*/ 	.byte	0x04, 0x1c
        /*010a*/ 	.short	(.L_39 - .L_38)


	//   ....[0]....
.L_38:
        /*010c*/ 	.word	0x000036e0


	//   ....[1]....
        /*0110*/ 	.word	0x00003710


	//----- nvinfo : EIATTR_REQNTID
	.align		4
.L_39:
        /*0114*/ 	.byte	0x04, 0x10
        /*0116*/ 	.short	(.L_41 - .L_40)
.L_40:
        /*0118*/ 	.word	0x00000080
        /*011c*/ 	.word	0x00000001
        /*0120*/ 	.word	0x00000001
.L_41:


//--------------------- .nv.callgraph             --------------------------
	.section	.nv.callgraph,"",@"SHT_CUDA_CALLGRAPH"
	.align	4
	.sectionentsize	8
	.align		4
        /*0000*/ 	.word	0x00000000
	.align		4
        /*0004*/ 	.word	0xffffffff
	.align		4
        /*0008*/ 	.word	0x00000000
	.align		4
        /*000c*/ 	.word	0xfffffffe
	.align		4
        /*0010*/ 	.word	0x00000000
	.align		4
        /*0014*/ 	.word	0xfffffffd
	.align		4
        /*0018*/ 	.word	0x00000000
	.align		4
        /*001c*/ 	.word	0xfffffffc


//--------------------- .nv.rel.action            --------------------------
	.section	.nv.rel.action,"",@"SHT_CUDA_RELOCINFO"
	.align	8
	.sectionentsize	8
        /*0000*/ 	.byte	0x73, 0x00, 0x00, 0x00, 0x00, 0x00, 0x00, 0x00, 0x00, 0x00, 0x00, 0x11, 0x25, 0x00, 0x05, 0x36


//--------------------- .nv.constant0.matmul_kernel --------------------------
	.section	.nv.constant0.matmul_kernel,"a",@progbits
	.sectionflags	@""
	.align	4
.nv.constant0.matmul_kernel:
	.zero		432


//--------------------- .text.matmul_kernel       --------------------------
	.section	.text.matmul_kernel,"ax",@progbits
	.sectioninfo	@"SHI_REGISTERS=254"
	.align	128
        .global         matmul_kernel
        .type           matmul_kernel,@function
        .size           matmul_kernel,(.L_x_4 - matmul_kernel)
        .other          matmul_kernel,@"STO_CUDA_ENTRY STV_DEFAULT"
matmul_kernel:
.text.matmul_kernel:
[----:B------:R-:W-:Y:S02]  /*0000*/  IMAD.MOV.U32 R1, RZ, RZ, c[0x0][0x28] ;  /* 0x00000a00ff017624 */ /* 0x000fe400078e00ff */
[----:B------:R-:W-:Y:S01]  /*0010*/  IMAD.MOV.U32 R0, RZ, RZ, 0x1f ;  /* 0x0000001fff007424 */ /* 0x000fe200078e00ff */
[----:B------:R-:W0:Y:S01]  /*0020*/  S2R R5, SR_CTAID.X ;  /* 0x0000000000057919 */ /* 0x000e220000002500 */
[----:B------:R-:W-:Y:S01]  /*0030*/  IMAD.MOV.U32 R148, RZ, RZ, c[0x0][0x180] ;  /* 0x00006000ff947624 */ /* 0x000fe200078e00ff */
[----:B------:R-:W-:Y:S01]  /*0040*/  ULDC.64 UR6, c[0x0][0x118] ;  /* 0x0000460000067ab9 */ /* 0x000fe20000000a00 */
[----:B------:R-:W-:Y:S01]  /*0050*/  CS2R R68, SRZ ;  /* 0x0000000000447805 */ /* 0x000fe2000001ff00 */
[----:B------:R-:W-:Y:S01]  /*0060*/  IADD3 R0, R0, c[0x0][0x17c], RZ ;  /* 0x00005f0000007a10 */ /* 0x000fe20007ffe0ff */
[----:B------:R-:W-:Y:S01]  /*0070*/  CS2R R72, SRZ ;  /* 0x0000000000487805 */ /* 0x000fe2000001ff00 */
[----:B------:R-:W-:Y:S01]  /*0080*/  IADD3 R148, R148, 0x3f, RZ ;  /* 0x0000003f94947810 */ /* 0x000fe20007ffe0ff */
[----:B------:R-:W-:Y:S01]  /*0090*/  CS2R R70, SRZ ;  /* 0x0000000000467805 */ /* 0x000fe2000001ff00 */
[----:B------:R-:W-:Y:S01]  /*00a0*/  SHF.R.S32.HI R3, RZ, 0x1f, R0 ;  /* 0x0000001fff037819 */ /* 0x000fe20000011400 */
[----:B------:R-:W-:-:S03]  /*00b0*/  CS2R R74, SRZ ;  /* 0x00000000004a7805 */ /* 0x000fc6000001ff00 */
[----:B------:R-:W-:-:S04]  /*00c0*/  LEA.HI R3, R3, R0, RZ, 0x5 ;  /* 0x0000000003037211 */ /* 0x000fc800078f28ff */
[----:B------:R-:W-:-:S05]  /*00d0*/  SHF.R.S32.HI R3, RZ, 0x5, R3 ;  /* 0x00000005ff037819 */ /* 0x000fca0000011403 */
[----:B------:R-:W-:Y:S01]  /*00e0*/  IMAD.SHL.U32 R4, R3, 0x8, RZ ;  /* 0x0000000803047824 */ /* 0x000fe200078e00ff */
[----:B0-----:R-:W-:-:S04]  /*00f0*/  IABS R8, R5 ;  /* 0x0000000500087213 */ /* 0x001fc80000000000 */
[-C--:B------:R-:W-:Y:S02]  /*0100*/  IABS R7, R4.reuse ;  /* 0x0000000400077213 */ /* 0x080fe40000000000 */
[----:B------:R-:W-:Y:S02]  /*0110*/  IABS R10, R4 ;  /* 0x00000004000a7213 */ /* 0x000fe40000000000 */
[----:B------:R-:W0:Y:S08]  /*0120*/  I2F.RP R0, R7 ;  /* 0x0000000700007306 */ /* 0x000e300000209400 */
[----:B0-----:R-:W0:Y:S02]  /*0130*/  MUFU.RCP R0, R0 ;  /* 0x0000000000007308 */ /* 0x001e240000001000 */
[----:B0-----:R-:W-:Y:S01]  /*0140*/  IADD3 R2, R0, 0xffffffe, RZ ;  /* 0x0ffffffe00027810 */ /* 0x001fe20007ffe0ff */
[----:B------:R-:W-:-:S05]  /*0150*/  IMAD.MOV R0, RZ, RZ, -R10 ;  /* 0x000000ffff007224 */ /* 0x000fca00078e0a0a */
[----:B------:R0:W1:Y:S02]  /*0160*/  F2I.FTZ.U32.TRUNC.NTZ R3, R2 ;  /* 0x0000000200037305 */ /* 0x000064000021f000 */
[----:B0-----:R-:W-:Y:S02]  /*0170*/  IMAD.MOV.U32 R2, RZ, RZ, RZ ;  /* 0x000000ffff027224 */ /* 0x001fe400078e00ff */
[----:B-1----:R-:W-:-:S04]  /*0180*/  IMAD.MOV R6, RZ, RZ, -R3 ;  /* 0x000000ffff067224 */ /* 0x002fc800078e0a03 */
[----:B------:R-:W-:Y:S02]  /*0190*/  IMAD R9, R6, R7, RZ ;  /* 0x0000000706097224 */ /* 0x000fe400078e02ff */
[----:B------:R-:W-:Y:S02]  /*01a0*/  IMAD.MOV.U32 R6, RZ, RZ, R8 ;  /* 0x000000ffff067224 */ /* 0x000fe400078e0008 */
[----:B------:R-:W-:-:S06]  /*01b0*/  IMAD.HI.U32 R3, R3, R9, R2 ;  /* 0x0000000903037227 */ /* 0x000fcc00078e0002 */
[----:B------:R-:W-:-:S04]  /*01c0*/  IMAD.HI.U32 R3, R3, R6, RZ ;  /* 0x0000000603037227 */ /* 0x000fc800078e00ff */
[----:B------:R-:W-:-:S05]  /*01d0*/  IMAD R0, R3, R0, R6 ;  /* 0x0000000003007224 */ /* 0x000fca00078e0206 */
[----:B------:R-:W-:-:S13]  /*01e0*/  ISETP.GT.U32.AND P1, PT, R7, R0, PT ;  /* 0x000000000700720c */ /* 0x000fda0003f24070 */
[----:B------:R-:W-:Y:S01]  /*01f0*/  @!P1 IMAD.IADD R0, R0, 0x1, -R7 ;  /* 0x0000000100009824 */ /* 0x000fe200078e0a07 */
[----:B------:R-:W-:Y:S02]  /*0200*/  @!P1 IADD3 R3, R3, 0x1, RZ ;  /* 0x0000000103039810 */ /* 0x000fe40007ffe0ff */
[----:B------:R-:W-:Y:S02]  /*0210*/  ISETP.NE.AND P1, PT, R4, RZ, PT ;  /* 0x000000ff0400720c */ /* 0x000fe40003f25270 */
[----:B------:R-:W-:Y:S02]  /*0220*/  ISETP.GE.U32.AND P0, PT, R0, R7, PT ;  /* 0x000000070000720c */ /* 0x000fe40003f06070 */
[----:B------:R-:W-:-:S04]  /*0230*/  LOP3.LUT R0, R5, R4, RZ, 0x3c, !PT ;  /* 0x0000000405007212 */ /* 0x000fc800078e3cff */
[----:B------:R-:W-:Y:S01]  /*0240*/  ISETP.GE.AND P2, PT, R0, RZ, PT ;  /* 0x000000ff0000720c */ /* 0x000fe20003f46270 */
[----:B------:R-:W-:-:S05]  /*0250*/  IMAD.MOV.U32 R0, RZ, RZ, c[0x0][0x178] ;  /* 0x00005e00ff007624 */ /* 0x000fca00078e00ff */
[----:B------:R-:W-:Y:S02]  /*0260*/  IADD3 R0, R0, 0x3f, RZ ;  /* 0x0000003f00007810 */ /* 0x000fe40007ffe0ff */
[----:B------:R-:W-:-:S05]  /*0270*/  @P0 IADD3 R3, R3, 0x1, RZ ;  /* 0x0000000103030810 */ /* 0x000fca0007ffe0ff */
[----:B------:R-:W-:Y:S01]  /*0280*/  IMAD.MOV.U32 R2, RZ, RZ, R3 ;  /* 0x000000ffff027224 */ /* 0x000fe200078e0003 */
[----:B------:R-:W-:-:S03]  /*0290*/  SHF.R.S32.HI R3, RZ, 0x1f, R0 ;  /* 0x0000001fff037819 */ /* 0x000fc60000011400 */
[----:B------:R-:W-:Y:S01]  /*02a0*/  @!P2 IMAD.MOV R2, RZ, RZ, -R2 ;  /* 0x000000ffff02a224 */ /* 0x000fe200078e0a02 */
[----:B------:R-:W-:Y:S02]  /*02b0*/  @!P1 LOP3.LUT R2, RZ, R4, RZ, 0x33, !PT ;  /* 0x00000004ff029212 */ /* 0x000fe400078e33ff */
[----:B------:R-:W-:-:S03]  /*02c0*/  LEA.HI R3, R3, R0, RZ, 0x6 ;  /* 0x0000000003037211 */ /* 0x000fc600078f30ff */
[----:B------:R-:W-:Y:S02]  /*02d0*/  IMAD.SHL.U32 R20, R2, 0x8, RZ ;  /* 0x0000000802147824 */ /* 0x000fe400078e00ff */
[----:B------:R-:W-:-:S03]  /*02e0*/  IMAD.MOV R2, RZ, RZ, -R2 ;  /* 0x000000ffff027224 */ /* 0x000fc600078e0a02 */
[----:B------:R-:W-:Y:S01]  /*02f0*/  LEA.HI.SX32 R3, R3, -R20, 0x1a ;  /* 0x8000001403037211 */ /* 0x000fe200078fd2ff */
[----:B------:R-:W-:-:S03]  /*0300*/  IMAD R4, R4, R2, R5 ;  /* 0x0000000204047224 */ /* 0x000fc600078e0205 */
[----:B------:R-:W-:Y:S02]  /*0310*/  IMNMX R11, R3, 0x8, PT ;  /* 0x00000008030b7817 */ /* 0x000fe40003800200 */
[----:B------:R-:W-:Y:S02]  /*0320*/  IABS R9, R4 ;  /* 0x0000000400097213 */ /* 0x000fe40000000000 */
[----:B------:R-:W-:-:S04]  /*0330*/  IABS R7, R11 ;  /* 0x0000000b00077213 */ /* 0x000fc80000000000 */
[----:B------:R-:W0:Y:S08]  /*0340*/  I2F.RP R0, R7 ;  /* 0x0000000700007306 */ /* 0x000e300000209400 */
[----:B0-----:R-:W0:Y:S02]  /*0350*/  MUFU.RCP R0, R0 ;  /* 0x0000000000007308 */ /* 0x001e240000001000 */
[----:B0-----:R-:W-:-:S06]  /*0360*/  IADD3 R3, R0, 0xffffffe, RZ ;  /* 0x0ffffffe00037810 */ /* 0x001fcc0007ffe0ff */
[----:B------:R-:W0:Y:S02]  /*0370*/  F2I.FTZ.U32.TRUNC.NTZ R3, R3 ;  /* 0x0000000300037305 */ /* 0x000e24000021f000 */
[----:B0-----:R-:W-:-:S04]  /*0380*/  IMAD.MOV R6, RZ, RZ, -R3 ;  /* 0x000000ffff067224 */ /* 0x001fc800078e0a03 */
[----:B------:R-:W-:Y:S01]  /*0390*/  IMAD.MOV.U32 R2, RZ, RZ, R6 ;  /* 0x000000ffff027224 */ /* 0x000fe200078e0006 */
[----:B------:R-:W-:-:S03]  /*03a0*/  IABS R6, R11 ;  /* 0x0000000b00067213 */ /* 0x000fc60000000000 */
[----:B------:R-:W-:Y:S02]  /*03b0*/  IMAD R5, R2, R7, RZ ;  /* 0x0000000702057224 */ /* 0x000fe400078e02ff */
[----:B------:R-:W-:Y:S02]  /*03c0*/  IMAD.MOV.U32 R2, RZ, RZ, RZ ;  /* 0x000000ffff027224 */ /* 0x000fe400078e00ff */
[----:B------:R-:W-:Y:S02]  /*03d0*/  IMAD.MOV R0, RZ, RZ, -R6 ;  /* 0x000000ffff007224 */ /* 0x000fe400078e0a06 */
        /* <DEDUP_REMOVED lines=9> */
[----:B------:R-:W-:Y:S02]  /*0470*/  ISETP.GE.AND P2, PT, R0, RZ, PT ;  /* 0x000000ff0000720c */ /* 0x000fe40003f46270 */
[----:B------:R-:W0:Y:S05]  /*0480*/  S2R R0, SR_TID.X ;  /* 0x0000000000007919 */ /* 0x000e2a0000002100 */
[----:B------:R-:W-:-:S05]  /*0490*/  @P0 IADD3 R2, R2, 0x1, RZ ;  /* 0x0000000102020810 */ /* 0x000fca0007ffe0ff */
[----:B------:R-:W-:-:S04]  /*04a0*/  IMAD.MOV.U32 R3, RZ, RZ, R2 ;  /* 0x000000ffff037224 */ /* 0x000fc800078e0002 */
[----:B------:R-:W-:Y:S01]  /*04b0*/  @!P2 IMAD.MOV R3, RZ, RZ, -R3 ;  /* 0x000000ffff03a224 */ /* 0x000fe200078e0a03 */
[----:B------:R-:W-:Y:S02]  /*04c0*/  @!P1 LOP3.LUT R3, RZ, R11, RZ, 0x33, !PT ;  /* 0x0000000bff039212 */ /* 0x000fe400078e33ff */
[----:B------:R-:W-:-:S03]  /*04d0*/  ISETP.GE.AND P1, PT, R148, 0x40, PT ;  /* 0x000000409400780c */ /* 0x000fc60003f26270 */
[----:B------:R-:W-:Y:S02]  /*04e0*/  IMAD.MOV R2, RZ, RZ, -R3 ;  /* 0x000000ffff027224 */ /* 0x000fe400078e0a03 */
[----:B------:R-:W-:Y:S02]  /*04f0*/  IMAD.SHL.U32 R19, R3, 0x20, RZ ;  /* 0x0000002003137824 */ /* 0x000fe400078e00ff */
[----:B------:R-:W-:Y:S01]  /*0500*/  IMAD R2, R11, R2, R4 ;  /* 0x000000020b027224 */ /* 0x000fe200078e0204 */
[C---:B0-----:R-:W-:Y:S02]  /*0510*/  LOP3.LUT R3, R0.reuse, 0x3f, RZ, 0xc0, !PT ;  /* 0x0000003f00037812 */ /* 0x041fe400078ec0ff */
[----:B------:R-:W-:Y:S01]  /*0520*/  LOP3.LUT P0, RZ, R0, 0x40, RZ, 0xc0, !PT ;  /* 0x0000004000ff7812 */ /* 0x000fe2000780c0ff */
[----:B------:R-:W-:Y:S01]  /*0530*/  IMAD.IADD R20, R20, 0x1, R2 ;  /* 0x0000000114147824 */ /* 0x000fe200078e0202 */
[----:B------:R-:W-:-:S03]  /*0540*/  SHF.R.U32.HI R2, RZ, 0x6, R0 ;  /* 0x00000006ff027819 */ /* 0x000fc60000011600 */
[----:B------:R-:W-:Y:S01]  /*0550*/  IMAD R20, R20, 0x40, R3 ;  /* 0x0000004014147824 */ /* 0x000fe200078e0203 */
[----:B------:R-:W-:-:S04]  /*0560*/  SGXT.U32 R2, R2, 0x1 ;  /* 0x000000010202781a */ /* 0x000fc80000000000 */
[C---:B------:R-:W-:Y:S02]  /*0570*/  LOP3.LUT R4, R19.reuse, R2, RZ, 0xfc, !PT ;  /* 0x0000000213047212 */ /* 0x040fe400078efcff */
[C-C-:B------:R-:W-:Y:S02]  /*0580*/  LOP3.LUT R5, R19.reuse, 0x2, R2.reuse, 0xfe, !PT ;  /* 0x0000000213057812 */ /* 0x140fe400078efe02 */
[C-C-:B------:R-:W-:Y:S02]  /*0590*/  LOP3.LUT R6, R19.reuse, 0x4, R2.reuse, 0xfe, !PT ;  /* 0x0000000413067812 */ /* 0x140fe400078efe02 */
[C-C-:B------:R-:W-:Y:S02]  /*05a0*/  LOP3.LUT R7, R19.reuse, 0x6, R2.reuse, 0xfe, !PT ;  /* 0x0000000613077812 */ /* 0x140fe400078efe02 */
[C-C-:B------:R-:W-:Y:S02]  /*05b0*/  LOP3.LUT R8, R19.reuse, 0x8, R2.reuse, 0xfe, !PT ;  /* 0x0000000813087812 */ /* 0x140fe400078efe02 */
[----:B------:R-:W-:-:S02]  /*05c0*/  LOP3.LUT R9, R19, 0xa, R2, 0xfe, !PT ;  /* 0x0000000a13097812 */ /* 0x000fc400078efe02 */
[C-C-:B------:R-:W-:Y:S02]  /*05d0*/  LOP3.LUT R10, R19.reuse, 0xc, R2.reuse, 0xfe, !PT ;  /* 0x0000000c130a7812 */ /* 0x140fe400078efe02 */
        /* <DEDUP_REMOVED lines=8> */
[----:B------:R-:W-:Y:S01]  /*0660*/  LOP3.LUT R19, R19, 0x1e, R2, 0xfe, !PT ;  /* 0x0000001e13137812 */ /* 0x000fe200078efe02 */
[----:B------:R-:W-:Y:S05]  /*0670*/  @!P1 BRA `(.L_x_0) ;  /* 0x000028b000009947 */ /* 0x000fea0003800000 */
[----:B------:R-:W-:Y:S01]  /*0680*/  IABS R44, c[0x0][0x17c] ;  /* 0x00005f00002c7a13 */ /* 0x000fe20000000000 */
[C---:B------:R-:W-:Y:S01]  /*0690*/  IMAD.SHL.U32 R29, R0.reuse, 0x2, RZ ;  /* 0x00000002001d7824 */ /* 0x040fe200078e00ff */
[----:B------:R-:W-:Y:S01]  /*06a0*/  IABS R47, c[0x0][0x178] ;  /* 0x00005e00002f7a13 */ /* 0x000fe20000000000 */
[----:B------:R-:W-:Y:S01]  /*06b0*/  IMAD.MOV.U32 R141, RZ, RZ, c[0x0][0x18c] ;  /* 0x00006300ff8d7624 */ /* 0x000fe200078e00ff */
[----:B------:R-:W0:Y:S01]  /*06c0*/  I2F.RP R26, R44 ;  /* 0x0000002c001a7306 */ /* 0x000e220000209400 */
[----:B------:R-:W-:Y:S01]  /*06d0*/  SHF.R.S32.HI R21, RZ, 0x1f, R148 ;  /* 0x0000001fff157819 */ /* 0x000fe20000011494 */
[----:B------:R-:W-:Y:S01]  /*06e0*/  IMAD.MOV.U32 R143, RZ, RZ, c[0x0][0x188] ;  /* 0x00006200ff8f7624 */ /* 0x000fe200078e00ff */
[C---:B------:R-:W-:Y:S01]  /*06f0*/  LOP3.LUT R22, R0.reuse, 0x40, RZ, 0xc0, !PT ;  /* 0x0000004000167812 */ /* 0x040fe200078ec0ff */
[----:B------:R-:W-:Y:S01]  /*0700*/  IMAD R103, R3, c[0x0][0x18c], RZ ;  /* 0x0000630003677a24 */ /* 0x000fe200078e02ff */
[----:B------:R-:W-:Y:S01]  /*0710*/  LEA.HI R148, R21, R148, RZ, 0x6 ;  /* 0x0000009415947211 */ /* 0x000fe200078f30ff */
[----:B------:R-:W-:Y:S01]  /*0720*/  IMAD.SHL.U32 R21, R3, 0x2, RZ ;  /* 0x0000000203157824 */ /* 0x000fe200078e00ff */
[----:B------:R-:W-:Y:S01]  /*0730*/  LOP3.LUT R28, R0, 0x7, RZ, 0xc0, !PT ;  /* 0x00000007001c7812 */ /* 0x000fe200078ec0ff */
[----:B------:R-:W1:Y:S01]  /*0740*/  I2F.RP R27, R47 ;  /* 0x0000002f001b7306 */ /* 0x000e620000209400 */
[----:B------:R-:W-:Y:S01]  /*0750*/  IABS R35, R16 ;  /* 0x0000001000237213 */ /* 0x000fe20000000000 */
[----:B------:R-:W-:Y:S01]  /*0760*/  IMAD R139, R2, c[0x0][0x188], RZ ;  /* 0x00006200028b7a24 */ /* 0x000fe200078e02ff */
[----:B------:R-:W-:Y:S01]  /*0770*/  IABS R37, R4 ;  /* 0x0000000400257213 */ /* 0x000fe20000000000 */
[----:B------:R-:W-:Y:S01]  /*0780*/  IMAD R28, R28, 0x90, RZ ;  /* 0x000000901c1c7824 */ /* 0x000fe200078e02ff */
[----:B------:R-:W-:Y:S01]  /*0790*/  IABS R33, R17 ;  /* 0x0000001100217213 */ /* 0x000fe20000000000 */
[----:B------:R-:W-:Y:S01]  /*07a0*/  CS2R R92, SRZ ;  /* 0x00000000005c7805 */ /* 0x000fe2000001ff00 */
[----:B------:R-:W-:Y:S01]  /*07b0*/  IABS R34, R11 ;  /* 0x0000000b00227213 */ /* 0x000fe20000000000 */
[----:B0-----:R-:W0:Y:S01]  /*07c0*/  MUFU.RCP R26, R26 ;  /* 0x0000001a001a7308 */ /* 0x001e220000001000 */
[----:B------:R-:W-:Y:S01]  /*07d0*/  LOP3.LUT R43, R28, 0x30, R29, 0x78, !PT ;  /* 0x000000301c2b7812 */ /* 0x000fe200078e781d */
[----:B------:R-:W-:Y:S01]  /*07e0*/  CS2R R94, SRZ ;  /* 0x00000000005e7805 */ /* 0x000fe2000001ff00 */
[----:B------:R-:W-:Y:S01]  /*07f0*/  IABS R36, R10 ;  /* 0x0000000a00247213 */ /* 0x000fe20000000000 */
[----:B------:R-:W-:Y:S01]  /*0800*/  CS2R R68, SRZ ;  /* 0x0000000000447805 */ /* 0x000fe2000001ff00 */
[----:B------:R-:W-:Y:S01]  /*0810*/  IABS R39, R8 ;  /* 0x0000000800277213 */ /* 0x000fe20000000000 */
[----:B------:R-:W-:Y:S01]  /*0820*/  CS2R R70, SRZ ;  /* 0x0000000000467805 */ /* 0x000fe2000001ff00 */
[----:B------:R-:W-:Y:S01]  /*0830*/  IABS R45, R7 ;  /* 0x00000007002d7213 */ /* 0x000fe20000000000 */
[----:B-1----:R-:W1:Y:S01]  /*0840*/  MUFU.RCP R27, R27 ;  /* 0x0000001b001b7308 */ /* 0x002e620000001000 */
[----:B------:R-:W-:Y:S01]  /*0850*/  IABS R80, R20 ;  /* 0x0000001400507213 */ /* 0x000fe20000000000 */
[----:B------:R-:W-:Y:S01]  /*0860*/  CS2R R72, SRZ ;  /* 0x0000000000487805 */ /* 0x000fe2000001ff00 */
[C---:B------:R-:W-:Y:S01]  /*0870*/  LOP3.LUT R46, R2.reuse, 0x2e, RZ, 0xfc, !PT ;  /* 0x0000002e022e7812 */ /* 0x040fe200078efcff */
[----:B------:R-:W-:Y:S01]  /*0880*/  CS2R R74, SRZ ;  /* 0x00000000004a7805 */ /* 0x000fe2000001ff00 */
[C---:B------:R-:W-:Y:S01]  /*0890*/  LOP3.LUT R48, R2.reuse, 0x32, RZ, 0xfc, !PT ;  /* 0x0000003202307812 */ /* 0x040fe200078efcff */
[----:B------:R-:W-:Y:S01]  /*08a0*/  CS2R R76, SRZ ;  /* 0x00000000004c7805 */ /* 0x000fe2000001ff00 */
[----:B------:R-:W-:Y:S01]  /*08b0*/  LOP3.LUT R49, R2, 0x34, RZ, 0xfc, !PT ;  /* 0x0000003402317812 */ /* 0x000fe200078efcff */
[----:B------:R-:W-:Y:S01]  /*08c0*/  CS2R R78, SRZ ;  /* 0x00000000004e7805 */ /* 0x000fe2000001ff00 */
[----:B0-----:R-:W-:Y:S01]  /*08d0*/  IADD3 R23, R26, 0xffffffe, RZ ;  /* 0x0ffffffe1a177810 */ /* 0x001fe20007ffe0ff */
[----:B------:R-:W-:Y:S01]  /*08e0*/  IMAD.SHL.U32 R141, R141, 0x40, RZ ;  /* 0x000000408d8d7824 */ /* 0x000fe200078e00ff */
[----:B------:R-:W-:Y:S01]  /*08f0*/  SEL R26, RZ, 0x90, !P0 ;  /* 0x00000090ff1a7807 */ /* 0x000fe20004000000 */
[----:B------:R-:W-:Y:S01]  /*0900*/  IMAD.SHL.U32 R143, R143, 0x40, RZ ;  /* 0x000000408f8f7824 */ /* 0x000fe200078e00ff */
[----:B------:R-:W-:Y:S01]  /*0910*/  LOP3.LUT R50, R2, 0x36, RZ, 0xfc, !PT ;  /* 0x0000003602327812 */ /* 0x000fe200078efcff */
[----:B------:R-:W-:Y:S01]  /*0920*/  IMAD R155, R49, c[0x0][0x188], RZ ;  /* 0x00006200319b7a24 */ /* 0x000fe200078e02ff */
[----:B------:R-:W0:Y:S01]  /*0930*/  F2I.FTZ.U32.TRUNC.NTZ R23, R23 ;  /* 0x0000001700177305 */ /* 0x000e22000021f000 */
[----:B-1----:R-:W-:Y:S01]  /*0940*/  IADD3 R24, R27, 0xffffffe, RZ ;  /* 0x0ffffffe1b187810 */ /* 0x002fe20007ffe0ff */
[----:B------:R-:W-:Y:S01]  /*0950*/  IMAD R157, R48, c[0x0][0x188], RZ ;  /* 0x00006200309d7a24 */ /* 0x000fe200078e02ff */
[----:B------:R-:W-:Y:S01]  /*0960*/  LOP3.LUT R27, R29, 0x10, RZ, 0xc0, !PT ;  /* 0x000000101d1b7812 */ /* 0x000fe200078ec0ff */
[----:B------:R-:W-:Y:S01]  /*0970*/  IMAD R153, R50, c[0x0][0x188], RZ ;  /* 0x0000620032997a24 */ /* 0x000fe200078e02ff */
[----:B------:R-:W-:Y:S01]  /*0980*/  LOP3.LUT R21, R26, R21, RZ, 0x3c, !PT ;  /* 0x000000151a157212 */ /* 0x000fe200078e3cff */
[----:B------:R-:W-:Y:S01]  /*0990*/  IMAD R161, R46, c[0x0][0x188], RZ ;  /* 0x000062002ea17a24 */ /* 0x000fe200078e02ff */
[----:B------:R-:W-:Y:S01]  /*09a0*/  LEA.HI R27, R22, R27, RZ, 0x1f ;  /* 0x0000001b161b7211 */ /* 0x000fe200078ff8ff */
[----:B------:R-:W1:Y:S01]  /*09b0*/  F2I.FTZ.U32.TRUNC.NTZ R25, R24 ;  /* 0x0000001800197305 */ /* 0x000e62000021f000 */
[----:B------:R-:W-:Y:S01]  /*09c0*/  IMAD.MOV.U32 R22, RZ, RZ, RZ ;  /* 0x000000ffff167224 */ /* 0x000fe200078e00ff */
[----:B------:R-:W-:Y:S01]  /*09d0*/  IABS R26, R19 ;  /* 0x00000013001a7213 */ /* 0x000fe20000000000 */
[----:B------:R-:W-:Y:S01]  /*09e0*/  ULDC UR4, c[0x0][0x180] ;  /* 0x0000600000047ab9 */ /* 0x000fe20000000800 */
[----:B------:R-:W-:-:S02]  /*09f0*/  LOP3.LUT R42, R28, R27, RZ, 0x3c, !PT ;  /* 0x0000001b1c2a7212 */ /* 0x000fc400078e3cff */
[----:B------:R-:W-:Y:S01]  /*0a00*/  IABS R28, R14 ;  /* 0x0000000e001c7213 */ /* 0x000fe20000000000 */
[----:B------:R-:W-:Y:S01]  /*0a10*/  IMAD.MOV.U32 R29, RZ, RZ, R26 ;  /* 0x000000ffff1d7224 */ /* 0x000fe200078e001a */
[C---:B------:R-:W-:Y:S01]  /*0a20*/  LOP3.LUT R51, R2.reuse, 0x38, RZ, 0xfc, !PT ;  /* 0x0000003802337812 */ /* 0x040fe200078efcff */
[--C-:B0-----:R-:W-:Y:S01]  /*0a30*/  IMAD.MOV R31, RZ, RZ, -R23.reuse ;  /* 0x000000ffff1f7224 */ /* 0x101fe200078e0a17 */
[C---:B------:R-:W-:Y:S02]  /*0a40*/  LOP3.LUT R100, R2.reuse, 0x3a, RZ, 0xfc, !PT ;  /* 0x0000003a02647812 */ /* 0x040fe400078efcff */
[C---:B------:R-:W-:Y:S01]  /*0a50*/  LOP3.LUT R101, R2.reuse, 0x3c, RZ, 0xfc, !PT ;  /* 0x0000003c02657812 */ /* 0x040fe200078efcff */
[----:B------:R-:W-:Y:S01]  /*0a60*/  IMAD R31, R31, R44, RZ ;  /* 0x0000002c1f1f7224 */ /* 0x000fe200078e02ff */
[----:B------:R-:W-:Y:S01]  /*0a70*/  LOP3.LUT R102, R2, 0x3e, RZ, 0xfc, !PT ;  /* 0x0000003e02667812 */ /* 0x000fe200078efcff */
[----:B------:R-:W-:Y:S01]  /*0a80*/  IMAD R149, R100, c[0x0][0x188], RZ ;  /* 0x0000620064957a24 */ /* 0x000fe200078e02ff */
[----:B------:R-:W-:Y:S01]  /*0a90*/  SHF.R.S32.HI R148, RZ, 0x6, R148 ;  /* 0x00000006ff947819 */ /* 0x000fe20000011494 */
[----:B------:R-:W-:Y:S01]  /*0aa0*/  IMAD.HI.U32 R22, R23, R31, R22 ;  /* 0x0000001f17167227 */ /* 0x000fe200078e0016 */
[----:B------:R-:W-:-:S02]  /*0ab0*/  IABS R31, R18 ;  /* 0x00000012001f7213 */ /* 0x000fc40000000000 */
[C---:B------:R-:W-:Y:S01]  /*0ac0*/  LOP3.LUT R138, R21.reuse, 0x20, RZ, 0x3c, !PT ;  /* 0x00000020158a7812 */ /* 0x040fe200078e3cff */
[----:B-1----:R-:W-:Y:S01]  /*0ad0*/  IMAD.MOV R24, RZ, RZ, -R25 ;  /* 0x000000ffff187224 */ /* 0x002fe200078e0a19 */
[C---:B------:R-:W-:Y:S01]  /*0ae0*/  LOP3.LUT R140, R21.reuse, 0x40, RZ, 0x3c, !PT ;  /* 0x00000040158c7812 */ /* 0x040fe200078e3cff */
[----:B------:R-:W-:Y:S01]  /*0af0*/  IMAD.HI.U32 R23, R22, R29, RZ ;  /* 0x0000001d16177227 */ /* 0x000fe200078e00ff */
[----:B------:R-:W-:-:S03]  /*0b00*/  LOP3.LUT R142, R21, 0x60, RZ, 0x3c, !PT ;  /* 0x00000060158e7812 */ /* 0x000fc600078e3cff */
[----:B------:R-:W-:Y:S02]  /*0b10*/  IMAD R41, R24, R47, RZ ;  /* 0x0000002f18297224 */ /* 0x000fe400078e02ff */
[----:B------:R-:W-:Y:S02]  /*0b20*/  IMAD.MOV.U32 R24, RZ, RZ, RZ ;  /* 0x000000ffff187224 */ /* 0x000fe400078e00ff */
[----:B------:R-:W-:-:S04]  /*0b30*/  IMAD.HI.U32 R26, R22, R31, RZ ;  /* 0x0000001f161a7227 */ /* 0x000fc800078e00ff */
[----:B------:R-:W-:Y:S02]  /*0b40*/  IMAD.MOV R23, RZ, RZ, -R23 ;  /* 0x000000ffff177224 */ /* 0x000fe400078e0a17 */
[----:B------:R-:W-:-:S04]  /*0b50*/  IMAD.HI.U32 R41, R25, R41, R24 ;  /* 0x0000002919297227 */ /* 0x000fc800078e0018 */
[----:B------:R-:W-:-:S04]  /*0b60*/  IMAD.HI.U32 R24, R22, R35, RZ ;  /* 0x0000002316187227 */ /* 0x000fc800078e00ff */
[----:B------:R-:W-:Y:S02]  /*0b70*/  IMAD.MOV R26, RZ, RZ, -R26 ;  /* 0x000000ffff1a7224 */ /* 0x000fe400078e0a1a */
[C---:B------:R-:W-:Y:S01]  /*0b80*/  IMAD R23, R44.reuse, R23, R29 ;  /* 0x000000172c177224 */ /* 0x040fe200078e021d */
[----:B------:R-:W-:Y:S01]  /*0b90*/  IABS R29, R15 ;  /* 0x0000000f001d7213 */ /* 0x000fe20000000000 */
[----:B------:R-:W-:Y:S02]  /*0ba0*/  IMAD.MOV R24, RZ, RZ, -R24 ;  /* 0x000000ffff187224 */ /* 0x000fe400078e0a18 */
[C---:B------:R-:W-:Y:S01]  /*0bb0*/  IMAD R25, R44.reuse, R26, R31 ;  /* 0x0000001a2c197224 */ /* 0x040fe200078e021f */
[C---:B------:R-:W-:Y:S01]  /*0bc0*/  ISETP.GT.U32.AND P2, PT, R44.reuse, R23, PT ;  /* 0x000000172c00720c */ /* 0x040fe20003f44070 */
[----:B------:R-:W-:Y:S02]  /*0bd0*/  IMAD.MOV.U32 R31, RZ, RZ, R28 ;  /* 0x000000ffff1f7224 */ /* 0x000fe400078e001c */
[----:B------:R-:W-:Y:S01]  /*0be0*/  IMAD R28, R44, R24, R35 ;  /* 0x000000182c1c7224 */ /* 0x000fe200078e0223 */
[----:B------:R-:W-:Y:S01]  /*0bf0*/  IABS R35, R12 ;  /* 0x0000000c00237213 */ /* 0x000fe20000000000 */
[----:B------:R-:W-:Y:S01]  /*0c00*/  IMAD.HI.U32 R24, R22, R29, RZ ;  /* 0x0000001d16187227 */ /* 0x000fe200078e00ff */
[----:B------:R-:W-:-:S02]  /*0c10*/  ISETP.GT.U32.AND P6, PT, R44, R25, PT ;  /* 0x000000192c00720c */ /* 0x000fc40003fc4070 */
[----:B------:R-:W-:Y:S01]  /*0c20*/  ISETP.GT.U32.AND P5, PT, R44, R28, PT ;  /* 0x0000001c2c00720c */ /* 0x000fe20003fa4070 */
[----:B------:R-:W-:-:S04]  /*0c30*/  IMAD.HI.U32 R26, R22, R31, RZ ;  /* 0x0000001f161a7227 */ /* 0x000fc800078e00ff */
[----:B------:R-:W-:Y:S02]  /*0c40*/  IMAD.MOV R30, RZ, RZ, -R24 ;  /* 0x000000ffff1e7224 */ /* 0x000fe400078e0a18 */
[----:B------:R-:W-:Y:S02]  /*0c50*/  IMAD.MOV R32, RZ, RZ, -R26 ;  /* 0x000000ffff207224 */ /* 0x000fe400078e0a1a */
[C---:B------:R-:W-:Y:S02]  /*0c60*/  IMAD R29, R44.reuse, R30, R29 ;  /* 0x0000001e2c1d7224 */ /* 0x040fe400078e021d */
[----:B------:R-:W-:Y:S02]  /*0c70*/  IMAD R30, R44, R32, R31 ;  /* 0x000000202c1e7224 */ /* 0x000fe400078e021f */
[----:B------:R-:W-:Y:S01]  /*0c80*/  IMAD.HI.U32 R31, R22, R37, RZ ;  /* 0x00000025161f7227 */ /* 0x000fe200078e00ff */
[----:B------:R-:W-:-:S03]  /*0c90*/  ISETP.GT.U32.AND P3, PT, R44, R29, PT ;  /* 0x0000001d2c00720c */ /* 0x000fc60003f64070 */
[----:B------:R-:W-:Y:S02]  /*0ca0*/  IMAD.MOV R40, RZ, RZ, -R31 ;  /* 0x000000ffff287224 */ /* 0x000fe400078e0a1f */
[----:B------:R-:W-:-:S04]  /*0cb0*/  IMAD.HI.U32 R27, R22, R33, RZ ;  /* 0x00000021161b7227 */ /* 0x000fc800078e00ff */
[----:B------:R-:W-:Y:S01]  /*0cc0*/  IMAD R40, R44, R40, R37 ;  /* 0x000000282c287224 */ /* 0x000fe200078e0225 */
[----:B------:R-:W-:Y:S01]  /*0cd0*/  IABS R37, R9 ;  /* 0x0000000900257213 */ /* 0x000fe20000000000 */
[----:B------:R-:W-:Y:S02]  /*0ce0*/  IMAD.MOV R27, RZ, RZ, -R27 ;  /* 0x000000ffff1b7224 */ /* 0x000fe400078e0a1b */
[----:B------:R-:W-:Y:S01]  /*0cf0*/  IMAD.HI.U32 R26, R22, R35, RZ ;  /* 0x00000023161a7227 */ /* 0x000fe200078e00ff */
[----:B------:R-:W-:-:S03]  /*0d00*/  ISETP.GT.U32.AND P1, PT, R44, R40, PT ;  /* 0x000000282c00720c */ /* 0x000fc60003f24070 */
[C---:B------:R-:W-:Y:S01]  /*0d10*/  IMAD R27, R44.reuse, R27, R33 ;  /* 0x0000001b2c1b7224 */ /* 0x040fe200078e0221 */
[----:B------:R-:W-:Y:S01]  /*0d20*/  IABS R33, R13 ;  /* 0x0000000d00217213 */ /* 0x000fe20000000000 */
[----:B------:R-:W-:Y:S02]  /*0d30*/  IMAD.MOV R26, RZ, RZ, -R26 ;  /* 0x000000ffff1a7224 */ /* 0x000fe400078e0a1a */
[----:B------:R-:W-:Y:S01]  /*0d40*/  @!P2 IMAD.IADD R23, R23, 0x1, -R44 ;  /* 0x000000011717a824 */ /* 0x000fe200078e0a2c */
[----:B------:R-:W-:Y:S01]  /*0d50*/  ISETP.GT.U32.AND P2, PT, R44, R30, PT ;  /* 0x0000001e2c00720c */ /* 0x000fe20003f44070 */
[----:B------:R-:W-:-:S04]  /*0d60*/  IMAD.HI.U32 R24, R22, R33, RZ ;  /* 0x0000002116187227 */ /* 0x000fc800078e00ff */
[----:B------:R-:W-:Y:S01]  /*0d70*/  @!P1 IMAD.IADD R40, R40, 0x1, -R44 ;  /* 0x0000000128289824 */ /* 0x000fe200078e0a2c */
[C---:B------:R-:W-:Y:S01]  /*0d80*/  ISETP.GT.U32.AND P1, PT, R44.reuse, R27, PT ;  /* 0x0000001b2c00720c */ /* 0x040fe20003f24070 */
[----:B------:R-:W-:Y:S02]  /*0d90*/  IMAD.MOV R24, RZ, RZ, -R24 ;  /* 0x000000ffff187224 */ /* 0x000fe400078e0a18 */
[C---:B------:R-:W-:Y:S01]  /*0da0*/  IMAD R32, R44.reuse, R26, R35 ;  /* 0x0000001a2c207224 */ /* 0x040fe200078e0223 */
[C---:B------:R-:W-:Y:S01]  /*0db0*/  ISETP.GT.U32.AND P4, PT, R44.reuse, R40, PT ;  /* 0x000000282c00720c */ /* 0x040fe20003f84070 */
[----:B------:R-:W-:Y:S02]  /*0dc0*/  IMAD R31, R44, R24, R33 ;  /* 0x000000182c1f7224 */ /* 0x000fe400078e0221 */
[----:B------:R-:W-:Y:S02]  /*0dd0*/  IMAD.MOV.U32 R33, RZ, RZ, R34 ;  /* 0x000000ffff217224 */ /* 0x000fe400078e0022 */
[----:B------:R-:W-:-:S02]  /*0de0*/  IMAD.MOV.U32 R35, RZ, RZ, R36 ;  /* 0x000000ffff237224 */ /* 0x000fc400078e0024 */
[----:B------:R-:W-:-:S04]  /*0df0*/  IMAD.HI.U32 R24, R22, R33, RZ ;  /* 0x0000002116187227 */ /* 0x000fc800078e00ff */
[----:B------:R-:W-:-:S04]  /*0e00*/  IMAD.HI.U32 R26, R22, R35, RZ ;  /* 0x00000023161a7227 */ /* 0x000fc800078e00ff */
[----:B------:R-:W-:Y:S02]  /*0e10*/  IMAD.MOV R34, RZ, RZ, -R24 ;  /* 0x000000ffff227224 */ /* 0x000fe400078e0a18 */
[--C-:B------:R-:W-:Y:S01]  /*0e20*/  @!P4 IMAD.IADD R40, R40, 0x1, -R44.reuse ;  /* 0x000000012828c824 */ /* 0x100fe200078e0a2c */
[C---:B------:R-:W-:Y:S01]  /*0e30*/  ISETP.GT.U32.AND P4, PT, R44.reuse, R23, PT ;  /* 0x000000172c00720c */ /* 0x040fe20003f84070 */
[--C-:B------:R-:W-:Y:S01]  /*0e40*/  @!P6 IMAD.IADD R25, R25, 0x1, -R44.reuse ;  /* 0x000000011919e824 */ /* 0x100fe200078e0a2c */
[C---:B------:R-:W-:Y:S01]  /*0e50*/  ISETP.GT.U32.AND P6, PT, R44.reuse, R31, PT ;  /* 0x0000001f2c00720c */ /* 0x040fe20003fc4070 */
[--C-:B------:R-:W-:Y:S01]  /*0e60*/  @!P1 IMAD.IADD R27, R27, 0x1, -R44.reuse ;  /* 0x000000011b1b9824 */ /* 0x100fe200078e0a2c */
[C---:B------:R-:W-:Y:S01]  /*0e70*/  ISETP.GT.U32.AND P1, PT, R44.reuse, R32, PT ;  /* 0x000000202c00720c */ /* 0x040fe20003f24070 */
[----:B------:R-:W-:Y:S02]  /*0e80*/  @!P3 IMAD.IADD R29, R29, 0x1, -R44 ;  /* 0x000000011d1db824 */ /* 0x000fe400078e0a2c */
[----:B------:R-:W-:Y:S01]  /*0e90*/  IMAD.MOV R36, RZ, RZ, -R26 ;  /* 0x000000ffff247224 */ /* 0x000fe200078e0a1a */
[----:B------:R-:W-:Y:S01]  /*0ea0*/  ISETP.GT.U32.AND P3, PT, R44, R27, PT ;  /* 0x0000001b2c00720c */ /* 0x000fe20003f64070 */
[----:B------:R-:W-:-:S04]  /*0eb0*/  IMAD.HI.U32 R24, R22, R37, RZ ;  /* 0x0000002516187227 */ /* 0x000fc800078e00ff */
[----:B------:R-:W-:-:S04]  /*0ec0*/  IMAD.HI.U32 R26, R22, R39, RZ ;  /* 0x00000027161a7227 */ /* 0x000fc800078e00ff */
[----:B------:R-:W-:Y:S02]  /*0ed0*/  IMAD R33, R44, R34, R33 ;  /* 0x000000222c217224 */ /* 0x000fe400078e0221 */
[--C-:B------:R-:W-:Y:S01]  /*0ee0*/  @!P5 IMAD.IADD R28, R28, 0x1, -R44.reuse ;  /* 0x000000011c1cd824 */ /* 0x100fe200078e0a2c */
[----:B------:R-:W-:Y:S01]  /*0ef0*/  ISETP.GT.U32.AND P5, PT, R44, R25, PT ;  /* 0x000000192c00720c */ /* 0x000fe20003fa4070 */
[----:B------:R-:W-:Y:S01]  /*0f00*/  @!P2 IMAD.IADD R30, R30, 0x1, -R44 ;  /* 0x000000011e1ea824 */ /* 0x000fe200078e0a2c */
[C---:B------:R-:W-:Y:S01]  /*0f10*/  ISETP.GT.U32.AND P2, PT, R44.reuse, R29, PT ;  /* 0x0000001d2c00720c */ /* 0x040fe20003f44070 */
[----:B------:R-:W-:Y:S02]  /*0f20*/  IMAD R34, R44, R36, R35 ;  /* 0x000000242c227224 */ /* 0x000fe400078e0223 */
[----:B------:R-:W-:Y:S02]  /*0f30*/  IMAD.MOV R35, RZ, RZ, -R24 ;  /* 0x000000ffff237224 */ /* 0x000fe400078e0a18 */
[----:B------:R-:W-:-:S02]  /*0f40*/  IMAD.MOV R26, RZ, RZ, -R26 ;  /* 0x000000ffff1a7224 */ /* 0x000fc400078e0a1a */
[----:B------:R-:W-:-:S04]  /*0f50*/  IMAD.HI.U32 R24, R22, R45, RZ ;  /* 0x0000002d16187227 */ /* 0x000fc800078e00ff */
[C---:B------:R-:W-:Y:S01]  /*0f60*/  IMAD R36, R44.reuse, R26, R39 ;  /* 0x0000001a2c247224 */ /* 0x040fe200078e0227 */
[----:B------:R-:W-:Y:S01]  /*0f70*/  IABS R26, R5 ;  /* 0x00000005001a7213 */ /* 0x000fe20000000000 */
[----:B------:R-:W-:Y:S01]  /*0f80*/  IMAD.MOV R24, RZ, RZ, -R24 ;  /* 0x000000ffff187224 */ /* 0x000fe200078e0a18 */
[----:B------:R-:W-:Y:S01]  /*0f90*/  IABS R39, R6 ;  /* 0x0000000600277213 */ /* 0x000fe20000000000 */
[C---:B------:R-:W-:Y:S02]  /*0fa0*/  IMAD R35, R44.reuse, R35, R37 ;  /* 0x000000232c237224 */ /* 0x040fe400078e0225 */
[--C-:B------:R-:W-:Y:S01]  /*0fb0*/  @!P4 IMAD.IADD R23, R23, 0x1, -R44.reuse ;  /* 0x000000011717c824 */ /* 0x100fe200078e0a2c */
[C---:B------:R-:W-:Y:S01]  /*0fc0*/  ISETP.GT.U32.AND P4, PT, R44.reuse, R28, PT ;  /* 0x0000001c2c00720c */ /* 0x040fe20003f84070 */
[--C-:B------:R-:W-:Y:S01]  /*0fd0*/  @!P6 IMAD.IADD R31, R31, 0x1, -R44.reuse ;  /* 0x000000011f1fe824 */ /* 0x100fe200078e0a2c */
[----:B------:R-:W-:Y:S01]  /*0fe0*/  ISETP.GT.U32.AND P6, PT, R44, R30, PT ;  /* 0x0000001e2c00720c */ /* 0x000fe20003fc4070 */
[----:B------:R-:W-:-:S02]  /*0ff0*/  @!P1 IMAD.IADD R32, R32, 0x1, -R44 ;  /* 0x0000000120209824 */ /* 0x000fc400078e0a2c */
[C---:B------:R-:W-:Y:S02]  /*1000*/  IMAD R37, R44.reuse, R24, R45 ;  /* 0x000000182c257224 */ /* 0x040fe400078e022d */
[----:B------:R-:W-:Y:S01]  /*1010*/  IMAD.MOV.U32 R45, RZ, RZ, R26 ;  /* 0x000000ffff2d7224 */ /* 0x000fe200078e001a */
[C---:B------:R-:W-:Y:S01]  /*1020*/  ISETP.GT.U32.AND P1, PT, R44.reuse, R32, PT ;  /* 0x000000202c00720c */ /* 0x040fe20003f24070 */
[--C-:B------:R-:W-:Y:S01]  /*1030*/  @!P5 IMAD.IADD R25, R25, 0x1, -R44.reuse ;  /* 0x000000011919d824 */ /* 0x100fe200078e0a2c */
[C---:B------:R-:W-:Y:S01]  /*1040*/  ISETP.GT.U32.AND P5, PT, R44.reuse, R31, PT ;  /* 0x0000001f2c00720c */ /* 0x040fe20003fa4070 */
[--C-:B------:R-:W-:Y:S01]  /*1050*/  @!P3 IMAD.IADD R27, R27, 0x1, -R44.reuse ;  /* 0x000000011b1bb824 */ /* 0x100fe200078e0a2c */
[C---:B------:R-:W-:Y:S01]  /*1060*/  ISETP.GT.U32.AND P3, PT, R44.reuse, R33, PT ;  /* 0x000000212c00720c */ /* 0x040fe20003f64070 */
[----:B------:R-:W-:Y:S01]  /*1070*/  @!P2 IMAD.IADD R29, R29, 0x1, -R44 ;  /* 0x000000011d1da824 */ /* 0x000fe200078e0a2c */
[----:B------:R-:W-:Y:S01]  /*1080*/  ISETP.GT.U32.AND P2, PT, R44, R35, PT ;  /* 0x000000232c00720c */ /* 0x000fe20003f44070 */
[----:B------:R-:W-:-:S04]  /*1090*/  IMAD.HI.U32 R24, R22, R39, RZ ;  /* 0x0000002716187227 */ /* 0x000fc800078e00ff */
[----:B------:R-:W-:-:S04]  /*10a0*/  IMAD.HI.U32 R22, R22, R45, RZ ;  /* 0x0000002d16167227 */ /* 0x000fc800078e00ff */
[----:B------:R-:W-:Y:S02]  /*10b0*/  IMAD.MOV R24, RZ, RZ, -R24 ;  /* 0x000000ffff187224 */ /* 0x000fe400078e0a18 */
[----:B------:R-:W-:Y:S02]  /*10c0*/  IMAD.MOV R22, RZ, RZ, -R22 ;  /* 0x000000ffff167224 */ /* 0x000fe400078e0a16 */
[C---:B------:R-:W-:Y:S02]  /*10d0*/  IMAD R38, R44.reuse, R24, R39 ;  /* 0x000000182c267224 */ /* 0x040fe400078e0227 */
[----:B------:R-:W-:Y:S01]  /*10e0*/  IMAD R39, R44, R22, R45 ;  /* 0x000000162c277224 */ /* 0x000fe200078e022d */
[----:B------:R-:W-:Y:S01]  /*10f0*/  LOP3.LUT R45, R2, 0x2c, RZ, 0xfc, !PT ;  /* 0x0000002c022d7812 */ /* 0x000fe200078efcff */
[--C-:B------:R-:W-:Y:S01]  /*1100*/  @!P4 IMAD.IADD R28, R28, 0x1, -R44.reuse ;  /* 0x000000011c1cc824 */ /* 0x100fe200078e0a2c */
[----:B------:R-:W-:Y:S01]  /*1110*/  ISETP.GT.U32.AND P4, PT, R44, R34, PT ;  /* 0x000000222c00720c */ /* 0x000fe20003f84070 */
[--C-:B------:R-:W-:Y:S01]  /*1120*/  @!P6 IMAD.IADD R30, R30, 0x1, -R44.reuse ;  /* 0x000000011e1ee824 */ /* 0x100fe200078e0a2c */
[C---:B------:R-:W-:Y:S01]  /*1130*/  ISETP.GT.U32.AND P6, PT, R44.reuse, R36, PT ;  /* 0x000000242c00720c */ /* 0x040fe20003fc4070 */
[--C-:B------:R-:W-:Y:S01]  /*1140*/  @!P5 IMAD.IADD R31, R31, 0x1, -R44.reuse ;  /* 0x000000011f1fd824 */ /* 0x100fe200078e0a2c */
[----:B------:R-:W-:Y:S01]  /*1150*/  ISETP.GT.U32.AND P5, PT, R44, R37, PT ;  /* 0x000000252c00720c */ /* 0x000fe20003fa4070 */
[--C-:B------:R-:W-:Y:S01]  /*1160*/  @!P1 IMAD.IADD R32, R32, 0x1, -R44.reuse ;  /* 0x0000000120209824 */ /* 0x100fe200078e0a2c */
[C---:B------:R-:W-:Y:S01]  /*1170*/  ISETP.GT.U32.AND P1, PT, R44.reuse, R38, PT ;  /* 0x000000262c00720c */ /* 0x040fe20003f24070 */
[--C-:B------:R-:W-:Y:S01]  /*1180*/  @!P3 IMAD.IADD R33, R33, 0x1, -R44.reuse ;  /* 0x000000012121b824 */ /* 0x100fe200078e0a2c */
[----:B------:R-:W-:Y:S01]  /*1190*/  ISETP.GT.U32.AND P3, PT, R44, R39, PT ;  /* 0x000000272c00720c */ /* 0x000fe20003f64070 */
[----:B------:R-:W-:Y:S01]  /*11a0*/  @!P2 IMAD.IADD R35, R35, 0x1, -R44 ;  /* 0x000000012323a824 */ /* 0x000fe200078e0a2c */
[----:B------:R-:W-:Y:S01]  /*11b0*/  ISETP.GE.AND P2, PT, R19, RZ, PT ;  /* 0x000000ff1300720c */ /* 0x000fe20003f46270 */
[----:B------:R-:W-:-:S02]  /*11c0*/  IMAD.MOV.U32 R24, RZ, RZ, R23 ;  /* 0x000000ffff187224 */ /* 0x000fc400078e0017 */
[--C-:B------:R-:W-:Y:S01]  /*11d0*/  @!P4 IMAD.IADD R34, R34, 0x1, -R44.reuse ;  /* 0x000000012222c824 */ /* 0x100fe200078e0a2c */
[----:B------:R-:W-:Y:S01]  /*11e0*/  ISETP.GT.U32.AND P4, PT, R44, R33, PT ;  /* 0x000000212c00720c */ /* 0x000fe20003f84070 */
[--C-:B------:R-:W-:Y:S01]  /*11f0*/  @!P6 IMAD.IADD R36, R36, 0x1, -R44.reuse ;  /* 0x000000012424e824 */ /* 0x100fe200078e0a2c */
[----:B------:R-:W-:Y:S01]  /*1200*/  ISETP.GE.AND P6, PT, R18, RZ, PT ;  /* 0x000000ff1200720c */ /* 0x000fe20003fc6270 */
[--C-:B------:R-:W-:Y:S01]  /*1210*/  @!P5 IMAD.IADD R37, R37, 0x1, -R44.reuse ;  /* 0x000000012525d824 */ /* 0x100fe200078e0a2c */
[----:B------:R-:W-:Y:S01]  /*1220*/  ISETP.GE.AND P5, PT, R17, RZ, PT ;  /* 0x000000ff1100720c */ /* 0x000fe20003fa6270 */
[--C-:B------:R-:W-:Y:S01]  /*1230*/  @!P1 IMAD.IADD R38, R38, 0x1, -R44.reuse ;  /* 0x0000000126269824 */ /* 0x100fe200078e0a2c */
[----:B------:R-:W-:Y:S01]  /*1240*/  ISETP.GE.AND P1, PT, R16, RZ, PT ;  /* 0x000000ff1000720c */ /* 0x000fe20003f26270 */
[----:B------:R-:W-:Y:S01]  /*1250*/  @!P3 IMAD.IADD R39, R39, 0x1, -R44 ;  /* 0x000000012727b824 */ /* 0x000fe200078e0a2c */
[C---:B------:R-:W-:Y:S01]  /*1260*/  ISETP.GT.U32.AND P3, PT, R44.reuse, R34, PT ;  /* 0x000000222c00720c */ /* 0x040fe20003f64070 */
[----:B------:R-:W-:Y:S01]  /*1270*/  @!P2 IMAD.MOV R24, RZ, RZ, -R24 ;  /* 0x000000ffff18a224 */ /* 0x000fe200078e0a18 */
[C---:B------:R-:W-:Y:S01]  /*1280*/  ISETP.GT.U32.AND P2, PT, R44.reuse, R35, PT ;  /* 0x000000232c00720c */ /* 0x040fe20003f44070 */
[----:B------:R-:W-:Y:S01]  /*1290*/  IMAD.MOV.U32 R26, RZ, RZ, R25 ;  /* 0x000000ffff1a7224 */ /* 0x000fe200078e0019 */
[----:B------:R-:W-:Y:S01]  /*12a0*/  LOP3.LUT R25, RZ, c[0x0][0x17c], RZ, 0x33, !PT ;  /* 0x00005f00ff197a12 */ /* 0x000fe200078e33ff */
[----:B------:R-:W-:Y:S01]  /*12b0*/  @!P4 IMAD.IADD R33, R33, 0x1, -R44 ;  /* 0x000000012121c824 */ /* 0x000fe200078e0a2c */
[----:B------:R-:W-:Y:S01]  /*12c0*/  ISETP.GT.U32.AND P4, PT, R44, R36, PT ;  /* 0x000000242c00720c */ /* 0x000fe20003f84070 */
[----:B------:R-:W-:-:S04]  /*12d0*/  IMAD.HI.U32 R41, R41, R80, RZ ;  /* 0x0000005029297227 */ /* 0x000fc800078e00ff */
[----:B------:R-:W-:Y:S01]  /*12e0*/  @!P6 IMAD.MOV R26, RZ, RZ, -R26 ;  /* 0x000000ffff1ae224 */ /* 0x000fe200078e0a1a */
[C---:B------:R-:W-:Y:S01]  /*12f0*/  ISETP.GT.U32.AND P6, PT, R44.reuse, R39, PT ;  /* 0x000000272c00720c */ /* 0x040fe20003fc4070 */
[----:B------:R-:W-:Y:S01]  /*1300*/  @!P5 IMAD.MOV R27, RZ, RZ, -R27 ;  /* 0x000000ffff1bd224 */ /* 0x000fe200078e0a1b */
[C---:B------:R-:W-:Y:S01]  /*1310*/  ISETP.GT.U32.AND P5, PT, R44.reuse, R37, PT ;  /* 0x000000252c00720c */ /* 0x040fe20003fa4070 */
[----:B------:R-:W-:Y:S01]  /*1320*/  @!P1 IMAD.MOV R28, RZ, RZ, -R28 ;  /* 0x000000ffff1c9224 */ /* 0x000fe200078e0a1c */
[----:B------:R-:W-:Y:S01]  /*1330*/  ISETP.GT.U32.AND P1, PT, R44, R38, PT ;  /* 0x000000262c00720c */ /* 0x000fe20003f24070 */
[--C-:B------:R-:W-:Y:S01]  /*1340*/  @!P3 IMAD.IADD R34, R34, 0x1, -R44.reuse ;  /* 0x000000012222b824 */ /* 0x100fe200078e0a2c */
[----:B------:R-:W-:Y:S01]  /*1350*/  ISETP.GE.AND P3, PT, R15, RZ, PT ;  /* 0x000000ff0f00720c */ /* 0x000fe20003f66270 */
[----:B------:R-:W-:Y:S01]  /*1360*/  @!P2 IMAD.IADD R35, R35, 0x1, -R44 ;  /* 0x000000012323a824 */ /* 0x000fe200078e0a2c */
[----:B------:R-:W-:Y:S01]  /*1370*/  ISETP.GE.AND P2, PT, R14, RZ, PT ;  /* 0x000000ff0e00720c */ /* 0x000fe20003f46270 */
[----:B------:R-:W-:-:S02]  /*1380*/  IMAD.MOV R41, RZ, RZ, -R41 ;  /* 0x000000ffff297224 */ /* 0x000fc400078e0a29 */
[----:B------:R-:W-:Y:S02]  /*1390*/  @!P4 IMAD.IADD R36, R36, 0x1, -R44 ;  /* 0x000000012424c824 */ /* 0x000fe400078e0a2c */
[----:B------:R-:W-:Y:S01]  /*13a0*/  IMAD R80, R47, R41, R80 ;  /* 0x000000292f507224 */ /* 0x000fe200078e0250 */
[----:B------:R-:W-:Y:S01]  /*13b0*/  LOP3.LUT R41, R2, 0x24, RZ, 0xfc, !PT ;  /* 0x0000002402297812 */ /* 0x000fe200078efcff */
[--C-:B------:R-:W-:Y:S01]  /*13c0*/  @!P5 IMAD.IADD R37, R37, 0x1, -R44.reuse ;  /* 0x000000012525d824 */ /* 0x100fe200078e0a2c */
[----:B------:R-:W-:Y:S01]  /*13d0*/  ISETP.GE.AND P5, PT, R13, RZ, PT ;  /* 0x000000ff0d00720c */ /* 0x000fe20003fa6270 */
[--C-:B------:R-:W-:Y:S01]  /*13e0*/  @!P1 IMAD.IADD R38, R38, 0x1, -R44.reuse ;  /* 0x0000000126269824 */ /* 0x100fe200078e0a2c */
[----:B------:R-:W-:Y:S01]  /*13f0*/  ISETP.GT.U32.AND P4, PT, R47, R80, PT ;  /* 0x000000502f00720c */ /* 0x000fe20003f84070 */
[----:B------:R-:W-:Y:S01]  /*1400*/  @!P6 IMAD.IADD R39, R39, 0x1, -R44 ;  /* 0x000000012727e824 */ /* 0x000fe200078e0a2c */
[----:B------:R-:W-:Y:S01]  /*1410*/  ISETP.GE.AND P1, PT, R12, RZ, PT ;  /* 0x000000ff0c00720c */ /* 0x000fe20003f26270 */
[----:B------:R-:W-:Y:S01]  /*1420*/  @!P3 IMAD.MOV R29, RZ, RZ, -R29 ;  /* 0x000000ffff1db224 */ /* 0x000fe200078e0a1d */
[----:B------:R-:W-:Y:S01]  /*1430*/  ISETP.GE.AND P3, PT, R11, RZ, PT ;  /* 0x000000ff0b00720c */ /* 0x000fe20003f66270 */
[----:B------:R-:W-:Y:S01]  /*1440*/  @!P2 IMAD.MOV R30, RZ, RZ, -R30 ;  /* 0x000000ffff1ea224 */ /* 0x000fe200078e0a1e */
[----:B------:R-:W-:Y:S01]  /*1450*/  ISETP.GE.AND P2, PT, R10, RZ, PT ;  /* 0x000000ff0a00720c */ /* 0x000fe20003f46270 */
[C---:B------:R-:W-:Y:S01]  /*1460*/  IMAD.SHL.U32 R22, R0.reuse, 0x20, RZ ;  /* 0x0000002000167824 */ /* 0x040fe200078e00ff */
[----:B------:R-:W-:Y:S01]  /*1470*/  ISETP.GE.AND P6, PT, R9, RZ, PT ;  /* 0x000000ff0900720c */ /* 0x000fe20003fc6270 */
[----:B------:R-:W-:Y:S01]  /*1480*/  IMAD.SHL.U32 R23, R0, 0x40, RZ ;  /* 0x0000004000177824 */ /* 0x000fe200078e00ff */
[----:B------:R-:W-:Y:S01]  /*1490*/  LOP3.LUT R44, R2, 0x2a, RZ, 0xfc, !PT ;  /* 0x0000002a022c7812 */ /* 0x000fe200078efcff */
[----:B------:R-:W-:Y:S01]  /*14a0*/  @!P5 IMAD.MOV R31, RZ, RZ, -R31 ;  /* 0x000000ffff1fd224 */ /* 0x000fe200078e0a1f */
[----:B------:R-:W-:Y:S01]  /*14b0*/  ISETP.GE.AND P5, PT, R4, RZ, PT ;  /* 0x000000ff0400720c */ /* 0x000fe20003fa6270 */
[----:B------:R-:W-:Y:S01]  /*14c0*/  @!P4 IMAD.IADD R80, R80, 0x1, -R47 ;  /* 0x000000015050c824 */ /* 0x000fe200078e0a2f */
[----:B------:R-:W-:Y:S01]  /*14d0*/  ISETP.GE.AND P4, PT, R8, RZ, PT ;  /* 0x000000ff0800720c */ /* 0x000fe20003f86270 */
[----:B------:R-:W-:Y:S01]  /*14e0*/  @!P1 IMAD.MOV R32, RZ, RZ, -R32 ;  /* 0x000000ffff209224 */ /* 0x000fe200078e0a20 */
[----:B------:R-:W-:Y:S01]  /*14f0*/  LOP3.LUT R22, R43, 0x400, R22, 0xf8, !PT ;  /* 0x000004002b167812 */ /* 0x000fe200078ef816 */
[----:B------:R-:W-:Y:S01]  /*1500*/  @!P3 IMAD.MOV R33, RZ, RZ, -R33 ;  /* 0x000000ffff21b224 */ /* 0x000fe200078e0a21 */
[----:B------:R-:W-:Y:S01]  /*1510*/  ISETP.GT.U32.AND P1, PT, R47, R80, PT ;  /* 0x000000502f00720c */ /* 0x000fe20003f24070 */
[----:B------:R-:W-:Y:S01]  /*1520*/  @!P2 IMAD.MOV R34, RZ, RZ, -R34 ;  /* 0x000000ffff22a224 */ /* 0x000fe200078e0a22 */
[----:B------:R-:W-:Y:S01]  /*1530*/  ISETP.GE.AND P3, PT, R7, RZ, PT ;  /* 0x000000ff0700720c */ /* 0x000fe20003f66270 */
[----:B------:R-:W-:Y:S01]  /*1540*/  @!P6 IMAD.MOV R35, RZ, RZ, -R35 ;  /* 0x000000ffff23e224 */ /* 0x000fe200078e0a23 */
[----:B------:R-:W-:Y:S01]  /*1550*/  ISETP.GE.AND P2, PT, R6, RZ, PT ;  /* 0x000000ff0600720c */ /* 0x000fe20003f46270 */
[----:B------:R-:W-:Y:S01]  /*1560*/  IMAD R145, R102, c[0x0][0x188], RZ ;  /* 0x0000620066917a24 */ /* 0x000fe200078e02ff */
[----:B------:R-:W-:Y:S01]  /*1570*/  ISETP.GE.AND P6, PT, R5, RZ, PT ;  /* 0x000000ff0500720c */ /* 0x000fe20003fc6270 */
[----:B------:R-:W-:Y:S01]  /*1580*/  @!P5 IMAD.MOV R40, RZ, RZ, -R40 ;  /* 0x000000ffff28d224 */ /* 0x000fe200078e0a28 */
[----:B------:R-:W-:Y:S01]  /*1590*/  LOP3.LUT R23, R42, 0x400, R23, 0xf8, !PT ;  /* 0x000004002a177812 */ /* 0x000fe200078ef817 */
[----:B------:R-:W-:Y:S01]  /*15a0*/  @!P4 IMAD.MOV R36, RZ, RZ, -R36 ;  /* 0x000000ffff24c224 */ /* 0x000fe200078e0a24 */
[C---:B------:R-:W-:Y:S01]  /*15b0*/  LOP3.LUT R42, R2.reuse, 0x26, RZ, 0xfc, !PT ;  /* 0x00000026022a7812 */ /* 0x040fe200078efcff */
[----:B------:R-:W-:Y:S01]  /*15c0*/  IMAD R147, R101, c[0x0][0x188], RZ ;  /* 0x0000620065937a24 */ /* 0x000fe200078e02ff */
[----:B------:R-:W-:Y:S01]  /*15d0*/  LOP3.LUT R43, R2, 0x28, RZ, 0xfc, !PT ;  /* 0x00000028022b7812 */ /* 0x000fe200078efcff */
[----:B------:R-:W-:Y:S01]  /*15e0*/  @!P1 IMAD.IADD R80, R80, 0x1, -R47 ;  /* 0x0000000150509824 */ /* 0x000fe200078e0a2f */
[----:B------:R-:W-:Y:S01]  /*15f0*/  ISETP.NE.AND P1, PT, RZ, c[0x0][0x17c], PT ;  /* 0x00005f00ff007a0c */ /* 0x000fe20003f25270 */
[----:B------:R-:W-:Y:S01]  /*1600*/  @!P3 IMAD.MOV R37, RZ, RZ, -R37 ;  /* 0x000000ffff25b224 */ /* 0x000fe200078e0a25 */
[----:B------:R-:W-:Y:S01]  /*1610*/  LOP3.LUT R47, R2, 0x30, RZ, 0xfc, !PT ;  /* 0x00000030022f7812 */ /* 0x000fe200078efcff */
[----:B------:R-:W-:Y:S01]  /*1620*/  @!P2 IMAD.MOV R38, RZ, RZ, -R38 ;  /* 0x000000ffff26a224 */ /* 0x000fe200078e0a26 */
[C---:B------:R-:W-:Y:S01]  /*1630*/  SEL R52, R25.reuse, R24, !P1 ;  /* 0x0000001819347207 */ /* 0x040fe20004800000 */
[----:B------:R-:W-:Y:S01]  /*1640*/  @!P6 IMAD.MOV R39, RZ, RZ, -R39 ;  /* 0x000000ffff27e224 */ /* 0x000fe200078e0a27 */
[----:B------:R-:W-:Y:S01]  /*1650*/  SEL R53, R25, R26, !P1 ;  /* 0x0000001a19357207 */ /* 0x000fe20004800000 */
[----:B------:R-:W-:Y:S01]  /*1660*/  IMAD R151, R51, c[0x0][0x188], RZ ;  /* 0x0000620033977a24 */ /* 0x000fe200078e02ff */
[C---:B------:R-:W-:Y:S01]  /*1670*/  SEL R54, R25.reuse, R27, !P1 ;  /* 0x0000001b19367207 */ /* 0x040fe20004800000 */
[----:B------:R-:W-:Y:S01]  /*1680*/  IMAD R52, R52, c[0x0][0x190], RZ ;  /* 0x0000640034347a24 */ /* 0x000fe200078e02ff */
        /* <DEDUP_REMOVED lines=26> */
[----:B------:R-:W-:Y:S01]  /*1830*/  ISETP.GE.AND P2, PT, R20, RZ, PT ;  /* 0x000000ff1400720c */ /* 0x000fe20003f46270 */
[----:B------:R-:W-:Y:S01]  /*1840*/  IMAD R66, R66, c[0x0][0x190], RZ ;  /* 0x0000640042427a24 */ /* 0x000fe200078e02ff */
[----:B------:R-:W-:Y:S01]  /*1850*/  ISETP.NE.AND P1, PT, RZ, c[0x0][0x178], PT ;  /* 0x00005e00ff007a0c */ /* 0x000fe20003f25270 */
[----:B------:R-:W-:Y:S01]  /*1860*/  IMAD R67, R67, c[0x0][0x190], RZ ;  /* 0x0000640043437a24 */ /* 0x000fe200078e02ff */
[C---:B------:R-:W-:Y:S01]  /*1870*/  LEA R134, P4, R52.reuse, c[0x0][0x168], 0x1 ;  /* 0x00005a0034867a11 */ /* 0x040fe200078808ff */
[----:B------:R-:W-:Y:S01]  /*1880*/  IMAD R159, R47, c[0x0][0x188], RZ ;  /* 0x000062002f9f7a24 */ /* 0x000fe200078e02ff */
[----:B------:R-:W-:Y:S01]  /*1890*/  LEA R136, P3, R53, c[0x0][0x168], 0x1 ;  /* 0x00005a0035887a11 */ /* 0x000fe200078608ff */
[----:B------:R-:W-:Y:S01]  /*18a0*/  IMAD R163, R45, c[0x0][0x188], RZ ;  /* 0x000062002da37a24 */ /* 0x000fe200078e02ff */
[----:B------:R-:W-:Y:S01]  /*18b0*/  LEA.HI.X.SX32 R135, R52, c[0x0][0x16c], 0x1, P4 ;  /* 0x00005b0034877a11 */ /* 0x000fe200020f0eff */
[----:B------:R-:W-:Y:S01]  /*18c0*/  IMAD R165, R44, c[0x0][0x188], RZ ;  /* 0x000062002ca57a24 */ /* 0x000fe200078e02ff */
[----:B------:R-:W-:Y:S01]  /*18d0*/  LEA.HI.X.SX32 R137, R53, c[0x0][0x16c], 0x1, P3 ;  /* 0x00005b0035897a11 */ /* 0x000fe200018f0eff */
[----:B------:R-:W-:Y:S01]  /*18e0*/  IMAD R167, R43, c[0x0][0x188], RZ ;  /* 0x000062002ba77a24 */ /* 0x000fe200078e02ff */
[----:B------:R-:W-:Y:S01]  /*18f0*/  LEA R128, P6, R56, c[0x0][0x168], 0x1 ;  /* 0x00005a0038807a11 */ /* 0x000fe200078c08ff */
[----:B------:R-:W-:Y:S01]  /*1900*/  @!P2 IMAD.MOV R80, RZ, RZ, -R80 ;  /* 0x000000ffff50a224 */ /* 0x000fe200078e0a50 */
[----:B------:R-:W-:Y:S01]  /*1910*/  LEA R120, P2, R54, c[0x0][0x168], 0x1 ;  /* 0x00005a0036787a11 */ /* 0x000fe200078408ff */
[----:B------:R-:W-:Y:S01]  /*1920*/  IMAD R169, R42, c[0x0][0x188], RZ ;  /* 0x000062002aa97a24 */ /* 0x000fe200078e02ff */
[----:B------:R-:W-:Y:S01]  /*1930*/  @!P1 LOP3.LUT R80, RZ, c[0x0][0x178], RZ, 0x33, !PT ;  /* 0x00005e00ff509a12 */ /* 0x000fe200078e33ff */
[----:B------:R-:W-:Y:S01]  /*1940*/  IMAD R171, R41, c[0x0][0x188], RZ ;  /* 0x0000620029ab7a24 */ /* 0x000fe200078e02ff */
[----:B------:R-:W-:-:S02]  /*1950*/  LEA R122, P1, R55, c[0x0][0x168], 0x1 ;  /* 0x00005a00377a7a11 */ /* 0x000fc400078208ff */
[----:B------:R-:W-:Y:S01]  /*1960*/  LEA.HI.X.SX32 R121, R54, c[0x0][0x16c], 0x1, P2 ;  /* 0x00005b0036797a11 */ /* 0x000fe200010f0eff */
[----:B------:R-:W-:Y:S01]  /*1970*/  IMAD R80, R80, c[0x0][0x184], RZ ;  /* 0x0000610050507a24 */ /* 0x000fe200078e02ff */
[----:B------:R-:W-:Y:S02]  /*1980*/  LEA.HI.X.SX32 R123, R55, c[0x0][0x16c], 0x1, P1 ;  /* 0x00005b00377b7a11 */ /* 0x000fe400008f0eff */
[----:B------:R-:W-:Y:S02]  /*1990*/  LEA R126, P4, R58, c[0x0][0x168], 0x1 ;  /* 0x00005a003a7e7a11 */ /* 0x000fe400078808ff */
[C---:B------:R-:W-:Y:S02]  /*19a0*/  LEA R110, P5, R80.reuse, c[0x0][0x160], 0x1 ;  /* 0x00005800506e7a11 */ /* 0x040fe400078a08ff */
[----:B------:R-:W-:Y:S02]  /*19b0*/  LEA R106, P3, R59, c[0x0][0x168], 0x1 ;  /* 0x00005a003b6a7a11 */ /* 0x000fe400078608ff */
[----:B------:R-:W-:-:S02]  /*19c0*/  LEA.HI.X.SX32 R111, R80, c[0x0][0x164], 0x1, P5 ;  /* 0x00005900506f7a11 */ /* 0x000fc400028f0eff */
[----:B------:R-:W-:Y:S02]  /*19d0*/  LEA R124, P5, R57, c[0x0][0x168], 0x1 ;  /* 0x00005a00397c7a11 */ /* 0x000fe400078a08ff */
[----:B------:R-:W-:Y:S02]  /*19e0*/  LEA R130, P2, R60, c[0x0][0x168], 0x1 ;  /* 0x00005a003c827a11 */ /* 0x000fe400078408ff */
[----:B------:R-:W-:Y:S02]  /*19f0*/  LEA R104, P1, R61, c[0x0][0x168], 0x1 ;  /* 0x00005a003d687a11 */ /* 0x000fe400078208ff */
[C---:B------:R-:W-:Y:S02]  /*1a00*/  LOP3.LUT R24, R2.reuse, 0x2, RZ, 0xfc, !PT ;  /* 0x0000000202187812 */ /* 0x040fe400078efcff */
[C---:B------:R-:W-:Y:S02]  /*1a10*/  LOP3.LUT R25, R2.reuse, 0x4, RZ, 0xfc, !PT ;  /* 0x0000000402197812 */ /* 0x040fe400078efcff */
[----:B------:R-:W-:Y:S01]  /*1a20*/  LOP3.LUT R26, R2, 0x6, RZ, 0xfc, !PT ;  /* 0x00000006021a7812 */ /* 0x000fe200078efcff */
[----:B------:R-:W-:Y:S01]  /*1a30*/  IMAD R205, R24, c[0x0][0x188], RZ ;  /* 0x0000620018cd7a24 */ /* 0x000fe200078e02ff */
[C---:B------:R-:W-:Y:S01]  /*1a40*/  LOP3.LUT R27, R2.reuse, 0x8, RZ, 0xfc, !PT ;  /* 0x00000008021b7812 */ /* 0x040fe200078efcff */
[----:B------:R-:W-:Y:S01]  /*1a50*/  IMAD R203, R25, c[0x0][0x188], RZ ;  /* 0x0000620019cb7a24 */ /* 0x000fe200078e02ff */
        /* <DEDUP_REMOVED lines=26> */
[----:B------:R-:W-:Y:S01]  /*1c00*/  LEA.HI.X.SX32 R129, R56, c[0x0][0x16c], 0x1, P6 ;  /* 0x00005b0038817a11 */ /* 0x000fe200030f0eff */
[----:B------:R-:W-:Y:S01]  /*1c10*/  IMAD R175, R39, c[0x0][0x188], RZ ;  /* 0x0000620027af7a24 */ /* 0x000fe200078e02ff */
[----:B------:R-:W-:Y:S01]  /*1c20*/  LEA.HI.X.SX32 R125, R57, c[0x0][0x16c], 0x1, P5 ;  /* 0x00005b00397d7a11 */ /* 0x000fe200028f0eff */
[----:B------:R-:W-:Y:S01]  /*1c30*/  IMAD R173, R40, c[0x0][0x188], RZ ;  /* 0x0000620028ad7a24 */ /* 0x000fe200078e02ff */
[----:B------:R-:W-:-:S02]  /*1c40*/  LEA.HI.X.SX32 R127, R58, c[0x0][0x16c], 0x1, P4 ;  /* 0x00005b003a7f7a11 */ /* 0x000fc400020f0eff */
[----:B------:R-:W-:Y:S02]  /*1c50*/  LEA.HI.X.SX32 R107, R59, c[0x0][0x16c], 0x1, P3 ;  /* 0x00005b003b6b7a11 */ /* 0x000fe400018f0eff */
[----:B------:R-:W-:Y:S02]  /*1c60*/  LEA.HI.X.SX32 R131, R60, c[0x0][0x16c], 0x1, P2 ;  /* 0x00005b003c837a11 */ /* 0x000fe400010f0eff */
[----:B------:R-:W-:Y:S02]  /*1c70*/  LEA.HI.X.SX32 R105, R61, c[0x0][0x16c], 0x1, P1 ;  /* 0x00005b003d697a11 */ /* 0x000fe400008f0eff */
[----:B------:R-:W-:Y:S02]  /*1c80*/  LEA R108, P6, R62, c[0x0][0x168], 0x1 ;  /* 0x00005a003e6c7a11 */ /* 0x000fe400078c08ff */
[----:B------:R-:W-:Y:S02]  /*1c90*/  LEA R114, P5, R63, c[0x0][0x168], 0x1 ;  /* 0x00005a003f727a11 */ /* 0x000fe400078a08ff */
[----:B------:R-:W-:-:S02]  /*1ca0*/  LEA R132, P4, R64, c[0x0][0x168], 0x1 ;  /* 0x00005a0040847a11 */ /* 0x000fc400078808ff */
[----:B------:R-:W-:Y:S02]  /*1cb0*/  LEA R112, P3, R65, c[0x0][0x168], 0x1 ;  /* 0x00005a0041707a11 */ /* 0x000fe400078608ff */
[----:B------:R-:W-:Y:S02]  /*1cc0*/  LEA R118, P2, R66, c[0x0][0x168], 0x1 ;  /* 0x00005a0042767a11 */ /* 0x000fe400078408ff */
[----:B------:R-:W-:Y:S02]  /*1cd0*/  LEA R116, P1, R67, c[0x0][0x168], 0x1 ;  /* 0x00005a0043747a11 */ /* 0x000fe400078208ff */
[----:B------:R-:W-:Y:S02]  /*1ce0*/  LOP3.LUT R144, R22, 0x40, RZ, 0x3c, !PT ;  /* 0x0000004016907812 */ /* 0x000fe400078e3cff */
[----:B------:R-:W-:Y:S02]  /*1cf0*/  LOP3.LUT R146, R23, 0x40, RZ, 0x3c, !PT ;  /* 0x0000004017927812 */ /* 0x000fe400078e3cff */
[----:B------:R-:W-:-:S02]  /*1d00*/  LEA.HI.X.SX32 R109, R62, c[0x0][0x16c], 0x1, P6 ;  /* 0x00005b003e6d7a11 */ /* 0x000fc400030f0eff */
[----:B------:R-:W-:Y:S02]  /*1d10*/  LEA.HI.X.SX32 R115, R63, c[0x0][0x16c], 0x1, P5 ;  /* 0x00005b003f737a11 */ /* 0x000fe400028f0eff */
[----:B------:R-:W-:Y:S02]  /*1d20*/  LEA.HI.X.SX32 R133, R64, c[0x0][0x16c], 0x1, P4 ;  /* 0x00005b0040857a11 */ /* 0x000fe400020f0eff */
[----:B------:R-:W-:Y:S02]  /*1d30*/  LEA.HI.X.SX32 R113, R65, c[0x0][0x16c], 0x1, P3 ;  /* 0x00005b0041717a11 */ /* 0x000fe400018f0eff */
[----:B------:R-:W-:Y:S02]  /*1d40*/  LEA.HI.X.SX32 R119, R66, c[0x0][0x16c], 0x1, P2 ;  /* 0x00005b0042777a11 */ /* 0x000fe400010f0eff */
[----:B------:R-:W-:Y:S02]  /*1d50*/  LEA.HI.X.SX32 R117, R67, c[0x0][0x16c], 0x1, P1 ;  /* 0x00005b0043757a11 */ /* 0x000fe400008f0eff */
.L_x_2:
[----:B------:R-:W-:Y:S01]  /*1d60*/  ISETP.GE.AND P2, PT, R24, UR4, PT ;  /* 0x0000000418007c0c */ /* 0x000fe2000bf46270 */
[----:B------:R-:W-:Y:S01]  /*1d70*/  IMAD.WIDE R54, R205, 0x2, R110 ;  /* 0x00000002cd367825 */ /* 0x000fe200078e026e */
[----:B------:R-:W-:-:S02]  /*1d80*/  PRMT R63, RZ, 0x7610, R63 ;  /* 0x00007610ff3f7816 */ /* 0x000fc4000000003f */
[----:B------:R-:W-:Y:S01]  /*1d90*/  ISETP.GE.AND P1, PT, R2, UR4, PT ;  /* 0x0000000402007c0c */ /* 0x000fe2000bf26270 */
[--C-:B------:R-:W-:Y:S01]  /*1da0*/  IMAD.WIDE R52, R139, 0x2, R110.reuse ;  /* 0x000000028b347825 */ /* 0x100fe200078e026e */
[----:B------:R-:W-:Y:S02]  /*1db0*/  ISETP.GE.AND P3, PT, R25, UR4, PT ;  /* 0x0000000419007c0c */ /* 0x000fe4000bf66270 */
[----:B------:R-:W-:Y:S01]  /*1dc0*/  ISETP.GE.AND P4, PT, R26, UR4, PT ;  /* 0x000000041a007c0c */ /* 0x000fe2000bf86270 */
[----:B------:R-:W-:Y:S01]  /*1dd0*/  IMAD.WIDE R56, R203, 0x2, R110 ;  /* 0x00000002cb387825 */ /* 0x000fe200078e026e */
[----:B------:R-:W-:Y:S02]  /*1de0*/  PRMT R62, RZ, 0x7610, R62 ;  /* 0x00007610ff3e7816 */ /* 0x000fe4000000003e */
[----:B------:R-:W-:Y:S01]  /*1df0*/  PRMT R65, RZ, 0x7610, R65 ;  /* 0x00007610ff417816 */ /* 0x000fe20000000041 */
[----:B------:R0:W2:Y:S01]  /*1e00*/  @!P2 LDG.E.U16 R63, [R54.64] ;  /* 0x00000006363fa981 */ /* 0x0000a2000c1e1500 */
[----:B------:R-:W-:Y:S01]  /*1e10*/  ISETP.GE.AND P2, PT, R29, UR4, PT ;  /* 0x000000041d007c0c */ /* 0x000fe2000bf46270 */
[----:B------:R-:W-:Y:S01]  /*1e20*/  IMAD.WIDE R58, R201, 0x2, R110 ;  /* 0x00000002c93a7825 */ /* 0x000fe200078e026e */
[----:B------:R-:W-:Y:S01]  /*1e30*/  PRMT R67, RZ, 0x7610, R67 ;  /* 0x00007610ff437816 */ /* 0x000fe20000000043 */
[----:B------:R1:W3:Y:S01]  /*1e40*/  @!P1 LDG.E.U16 R62, [R52.64] ;  /* 0x00000006343e9981 */ /* 0x0002e2000c1e1500 */
[----:B------:R-:W-:Y:S01]  /*1e50*/  PRMT R83, RZ, 0x7610, R83 ;  /* 0x00007610ff537816 */ /* 0x000fe20000000053 */
[--C-:B------:R-:W-:Y:S01]  /*1e60*/  IMAD.WIDE R60, R199, 0x2, R110.reuse ;  /* 0x00000002c73c7825 */ /* 0x100fe200078e026e */
[----:B------:R-:W-:Y:S01]  /*1e70*/  ISETP.GE.AND P5, PT, R27, UR4, PT ;  /* 0x000000041b007c0c */ /* 0x000fe2000bfa6270 */
[----:B------:R4:W5:Y:S01]  /*1e80*/  @!P3 LDG.E.U16 R65, [R56.64] ;  /* 0x000000063841b981 */ /* 0x000962000c1e1500 */
[----:B------:R-:W-:Y:S01]  /*1e90*/  ISETP.GE.AND P1, PT, R28, UR4, PT ;  /* 0x000000041c007c0c */ /* 0x000fe2000bf26270 */
[----:B0-----:R-:W-:Y:S01]  /*1ea0*/  IMAD.WIDE R54, R195, 0x2, R110 ;  /* 0x00000002c3367825 */ /* 0x001fe200078e026e */
[----:B------:R-:W-:Y:S01]  /*1eb0*/  ISETP.GE.AND P3, PT, R30, UR4, PT ;  /* 0x000000041e007c0c */ /* 0x000fe2000bf66270 */
[----:B------:R0:W2:Y:S01]  /*1ec0*/  @!P4 LDG.E.U16 R67, [R58.64] ;  /* 0x000000063a43c981 */ /* 0x0000a2000c1e1500 */
[----:B------:R-:W-:-:S02]  /*1ed0*/  ISETP.GE.AND P4, PT, R31, UR4, PT ;  /* 0x000000041f007c0c */ /* 0x000fc4000bf86270 */
[----:B------:R-:W-:Y:S01]  /*1ee0*/  PRMT R64, RZ, 0x7610, R64 ;  /* 0x00007610ff407816 */ /* 0x000fe20000000040 */
[----:B------:R0:W2:Y:S01]  /*1ef0*/  @!P2 LDG.E.U16 R83, [R54.64] ;  /* 0x000000063653a981 */ /* 0x0000a2000c1e1500 */
[----:B------:R-:W-:Y:S01]  /*1f00*/  ISETP.GE.AND P2, PT, R33, UR4, PT ;  /* 0x0000000421007c0c */ /* 0x000fe2000bf46270 */
[----:B-1----:R-:W-:Y:S01]  /*1f10*/  IMAD.WIDE R52, R197, 0x2, R110 ;  /* 0x00000002c5347825 */ /* 0x002fe200078e026e */
[----:B------:R-:W-:Y:S02]  /*1f20*/  PRMT R81, RZ, 0x7610, R81 ;  /* 0x00007610ff517816 */ /* 0x000fe40000000051 */
[----:B------:R1:W2:Y:S01]  /*1f30*/  @!P5 LDG.E.U16 R64, [R60.64] ;  /* 0x000000063c40d981 */ /* 0x0002a2000c1e1500 */
[----:B------:R-:W-:Y:S01]  /*1f40*/  PRMT R85, RZ, 0x7610, R85 ;  /* 0x00007610ff557816 */ /* 0x000fe20000000055 */
[----:B----4-:R-:W-:Y:S01]  /*1f50*/  IMAD.WIDE R56, R193, 0x2, R110 ;  /* 0x00000002c1387825 */ /* 0x010fe200078e026e */
[----:B------:R-:W-:Y:S01]  /*1f60*/  PRMT R66, RZ, 0x7610, R66 ;  /* 0x00007610ff427816 */ /* 0x000fe20000000042 */
[----:B------:R4:W5:Y:S01]  /*1f70*/  @!P1 LDG.E.U16 R81, [R52.64] ;  /* 0x0000000634519981 */ /* 0x000962000c1e1500 */
[----:B------:R-:W-:Y:S01]  /*1f80*/  PRMT R99, RZ, 0x7610, R99 ;  /* 0x00007610ff637816 */ /* 0x000fe20000000063 */
[--C-:B0-----:R-:W-:Y:S01]  /*1f90*/  IMAD.WIDE R58, R191, 0x2, R110.reuse ;  /* 0x00000002bf3a7825 */ /* 0x101fe200078e026e */
[----:B------:R-:W-:Y:S01]  /*1fa0*/  ISETP.GE.AND P5, PT, R32, UR4, PT ;  /* 0x0000000420007c0c */ /* 0x000fe2000bfa6270 */
[----:B------:R0:W5:Y:S02]  /*1fb0*/  @!P3 LDG.E.U16 R85, [R56.64] ;  /* 0x000000063855b981 */ /* 0x000164000c1e1500 */
[----:B----4-:R-:W-:-:S02]  /*1fc0*/  IMAD.WIDE R52, R187, 0x2, R110 ;  /* 0x00000002bb347825 */ /* 0x010fc400078e026e */
[----:B------:R4:W5:Y:S01]  /*1fd0*/  @!P4 LDG.E.U16 R66, [R58.64] ;  /* 0x000000063a42c981 */ /* 0x000962000c1e1500 */
[----:B------:R-:W-:Y:S02]  /*1fe0*/  ISETP.GE.AND P3, PT, R34, UR4, PT ;  /* 0x0000000422007c0c */ /* 0x000fe4000bf66270 */
[----:B------:R-:W-:Y:S01]  /*1ff0*/  ISETP.GE.AND P1, PT, R37, UR4, PT ;  /* 0x0000000425007c0c */ /* 0x000fe2000bf26270 */
[----:B------:R0:W5:Y:S01]  /*2000*/  @!P2 LDG.E.U16 R99, [R52.64] ;  /* 0x000000063463a981 */ /* 0x000162000c1e1500 */
[----:B------:R-:W-:Y:S02]  /*2010*/  ISETP.GE.AND P4, PT, R38, UR4, PT ;  /* 0x0000000426007c0c */ /* 0x000fe4000bf86270 */
[----:B------:R-:W-:Y:S01]  /*2020*/  ISETP.GE.AND P2, PT, R39, UR4, PT ;  /* 0x0000000427007c0c */ /* 0x000fe2000bf46270 */
[----:B-1----:R-:W-:Y:S01]  /*2030*/  IMAD.WIDE R60, R189, 0x2, R110 ;  /* 0x00000002bd3c7825 */ /* 0x002fe200078e026e */
[----:B------:R-:W-:Y:S02]  /*2040*/  PRMT R97, RZ, 0x7610, R97 ;  /* 0x00007610ff617816 */ /* 0x000fe40000000061 */
[----:B------:R-:W-:Y:S01]  /*2050*/  PRMT R207, RZ, 0x7610, R207 ;  /* 0x00007610ffcf7816 */ /* 0x000fe200000000cf */
[----:B------:R-:W-:Y:S01]  /*2060*/  IMAD.WIDE R54, R185, 0x2, R110 ;  /* 0x00000002b9367825 */ /* 0x000fe200078e026e */
[----:B------:R-:W-:-:S02]  /*2070*/  PRMT R211, RZ, 0x7610, R211 ;  /* 0x00007610ffd37816 */ /* 0x000fc400000000d3 */
[----:B------:R1:W5:Y:S01]  /*2080*/  @!P5 LDG.E.U16 R97, [R60.64] ;  /* 0x000000063c61d981 */ /* 0x000362000c1e1500 */
[----:B------:R-:W-:Y:S01]  /*2090*/  PRMT R213, RZ, 0x7610, R213 ;  /* 0x00007610ffd57816 */ /* 0x000fe200000000d5 */
[----:B------:R-:W-:Y:S01]  /*20a0*/  IMAD.WIDE R86, R177, 0x2, R110 ;  /* 0x00000002b1567825 */ /* 0x000fe200078e026e */
[----:B------:R-:W-:Y:S01]  /*20b0*/  PRMT R82, RZ, 0x7610, R82 ;  /* 0x00007610ff527816 */ /* 0x000fe20000000052 */
[----:B------:R4:W5:Y:S01]  /*20c0*/  @!P3 LDG.E.U16 R207, [R54.64] ;  /* 0x0000000636cfb981 */ /* 0x000962000c1e1500 */
[----:B------:R-:W-:Y:S01]  /*20d0*/  ISETP.GE.AND P5, PT, R35, UR4, PT ;  /* 0x0000000423007c0c */ /* 0x000fe2000bfa6270 */
[----:B0-----:R-:W-:-:S04]  /*20e0*/  IMAD.WIDE R52, R175, 0x2, R110 ;  /* 0x00000002af347825 */ /* 0x001fc800078e026e */
[----:B-1----:R-:W-:Y:S01]  /*20f0*/  IMAD.WIDE R60, R179, 0x2, R110 ;  /* 0x00000002b33c7825 */ /* 0x002fe200078e026e */
[----:B------:R0:W5:Y:S01]  /*2100*/  @!P4 LDG.E.U16 R213, [R86.64] ;  /* 0x0000000656d5c981 */ /* 0x000162000c1e1500 */
[----:B------:R-:W-:Y:S02]  /*2110*/  ISETP.GE.AND P3, PT, R40, UR4, PT ;  /* 0x0000000428007c0c */ /* 0x000fe4000bf66270 */
[----:B------:R-:W-:Y:S01]  /*2120*/  ISETP.GE.AND P4, PT, R43, UR4, PT ;  /* 0x000000042b007c0c */ /* 0x000fe2000bf86270 */
[----:B------:R1:W5:Y:S01]  /*2130*/  @!P1 LDG.E.U16 R211, [R60.64] ;  /* 0x000000063cd39981 */ /* 0x000362000c1e1500 */
[----:B------:R-:W-:-:S03]  /*2140*/  ISETP.GE.AND P1, PT, R41, UR4, PT ;  /* 0x0000000429007c0c */ /* 0x000fc6000bf26270 */
[----:B------:R0:W5:Y:S01]  /*2150*/  @!P2 LDG.E.U16 R82, [R52.64] ;  /* 0x000000063452a981 */ /* 0x000162000c1e1500 */
[----:B------:R-:W-:Y:S01]  /*2160*/  ISETP.GE.AND P2, PT, R44, UR4, PT ;  /* 0x000000042c007c0c */ /* 0x000fe2000bf46270 */
[----:B------:R-:W-:Y:S01]  /*2170*/  IMAD.WIDE R56, R183, 0x2, R110 ;  /* 0x00000002b7387825 */ /* 0x000fe200078e026e */
[----:B------:R-:W-:Y:S02]  /*2180*/  PRMT R80, RZ, 0x7610, R80 ;  /* 0x00007610ff507816 */ /* 0x000fe40000000050 */
[----:B------:R-:W-:Y:S01]  /*2190*/  PRMT R217, RZ, 0x7610, R217 ;  /* 0x00007610ffd97816 */ /* 0x000fe200000000d9 */
[----:B----4-:R-:W-:Y:S01]  /*21a0*/  IMAD.WIDE R54, R173, 0x2, R110 ;  /* 0x00000002ad367825 */ /* 0x010fe200078e026e */
[----:B------:R-:W-:Y:S02]  /*21b0*/  PRMT R215, RZ, 0x7610, R215 ;  /* 0x00007610ffd77816 */ /* 0x000fe400000000d7 */
[----:B------:R4:W5:Y:S01]  /*21c0*/  @!P5 LDG.E.U16 R80, [R56.64] ;  /* 0x000000063850d981 */ /* 0x000962000c1e1500 */
[----:B------:R-:W-:Y:S01]  /*21d0*/  PRMT R84, RZ, 0x7610, R84 ;  /* 0x00007610ff547816 */ /* 0x000fe20000000054 */
[----:B-1----:R-:W-:Y:S01]  /*21e0*/  IMAD.WIDE R60, R167, 0x2, R110 ;  /* 0x00000002a73c7825 */ /* 0x002fe200078e026e */
[----:B------:R-:W-:Y:S01]  /*21f0*/  PRMT R221, RZ, 0x7610, R221 ;  /* 0x00007610ffdd7816 */ /* 0x000fe200000000dd */
[----:B------:R1:W5:Y:S01]  /*2200*/  @!P3 LDG.E.U16 R217, [R54.64] ;  /* 0x0000000636d9b981 */ /* 0x000362000c1e1500 */
[----:B------:R-:W-:Y:S01]  /*2210*/  ISETP.GE.AND P6, PT, R36, UR4, PT ;  /* 0x0000000424007c0c */ /* 0x000fe2000bfc6270 */
[----:B0-----:R-:W-:-:S04]  /*2220*/  IMAD.WIDE R86, R165, 0x2, R110 ;  /* 0x00000002a5567825 */ /* 0x001fc800078e026e */
[--C-:B----4-:R-:W-:Y:S01]  /*2230*/  IMAD.WIDE R56, R171, 0x2, R110.reuse ;  /* 0x00000002ab387825 */ /* 0x110fe200078e026e */
[----:B------:R0:W4:Y:S01]  /*2240*/  @!P4 LDG.E.U16 R84, [R60.64] ;  /* 0x000000063c54c981 */ /* 0x000122000c1e1500 */
[----:B------:R-:W-:Y:S02]  /*2250*/  ISETP.GE.AND P5, PT, R42, UR4, PT ;  /* 0x000000042a007c0c */ /* 0x000fe4000bfa6270 */
[----:B------:R-:W-:Y:S01]  /*2260*/  ISETP.GE.AND P3, PT, R47, UR4, PT ;  /* 0x000000042f007c0c */ /* 0x000fe2000bf66270 */
[----:B------:R0:W4:Y:S01]  /*2270*/  @!P1 LDG.E.U16 R215, [R56.64] ;  /* 0x0000000638d79981 */ /* 0x000122000c1e1500 */
[----:B------:R-:W-:Y:S02]  /*2280*/  ISETP.GE.AND P1, PT, R46, UR4, PT ;  /* 0x000000042e007c0c */ /* 0x000fe4000bf26270 */
[----:B------:R-:W-:Y:S01]  /*2290*/  ISETP.GE.AND P4, PT, R50, UR4, PT ;  /* 0x0000000432007c0c */ /* 0x000fe2000bf86270 */
[----:B------:R0:W4:Y:S01]  /*22a0*/  @!P2 LDG.E.U16 R221, [R86.64] ;  /* 0x0000000656dda981 */ /* 0x000122000c1e1500 */
[----:B------:R-:W-:Y:S01]  /*22b0*/  ISETP.GE.AND P2, PT, R49, UR4, PT ;  /* 0x0000000431007c0c */ /* 0x000fe2000bf46270 */
[----:B------:R-:W-:Y:S01]  /*22c0*/  IMAD.WIDE R58, R181, 0x2, R110 ;  /* 0x00000002b53a7825 */ /* 0x000fe200078e026e */
[----:B------:R-:W-:-:S02]  /*22d0*/  PRMT R209, RZ, 0x7610, R209 ;  /* 0x00007610ffd17816 */ /* 0x000fc400000000d1 */
[----:B------:R-:W-:Y:S01]  /*22e0*/  PRMT R219, RZ, 0x7610, R219 ;  /* 0x00007610ffdb7816 */ /* 0x000fe200000000db */
[----:B-1----:R-:W-:Y:S01]  /*22f0*/  IMAD.WIDE R54, R161, 0x2, R110 ;  /* 0x00000002a1367825 */ /* 0x002fe200078e026e */
[----:B------:R-:W-:Y:S02]  /*2300*/  PRMT R223, RZ, 0x7610, R223 ;  /* 0x00007610ffdf7816 */ /* 0x000fe400000000df */
[----:B------:R1:W4:Y:S01]  /*2310*/  @!P6 LDG.E.U16 R209, [R58.64] ;  /* 0x000000063ad1e981 */ /* 0x000322000c1e1500 */
[----:B------:R-:W-:Y:S01]  /*2320*/  PRMT R96, RZ, 0x7610, R96 ;  /* 0x00007610ff607816 */ /* 0x000fe20000000060 */
[----:B0-----:R-:W-:Y:S01]  /*2330*/  IMAD.WIDE R56, R159, 0x2, R110 ;  /* 0x000000029f387825 */ /* 0x001fe200078e026e */
[----:B------:R-:W-:Y:S01]  /*2340*/  PRMT R229, RZ, 0x7610, R229 ;  /* 0x00007610ffe57816 */ /* 0x000fe200000000e5 */
[----:B------:R0:W4:Y:S01]  /*2350*/  @!P1 LDG.E.U16 R223, [R54.64] ;  /* 0x0000000636df9981 */ /* 0x000122000c1e1500 */
[----:B------:R-:W-:Y:S01]  /*2360*/  PRMT R227, RZ, 0x7610, R227 ;  /* 0x00007610ffe37816 */ /* 0x000fe200000000e3 */
[--C-:B------:R-:W-:Y:S01]  /*2370*/  IMAD.WIDE R60, R155, 0x2, R110.reuse ;  /* 0x000000029b3c7825 */ /* 0x100fe200078e026e */
[----:B------:R-:W-:Y:S01]  /*2380*/  ISETP.GE.AND P6, PT, R45, UR4, PT ;  /* 0x000000042d007c0c */ /* 0x000fe2000bfc6270 */
[----:B------:R0:W4:Y:S02]  /*2390*/  @!P3 LDG.E.U16 R96, [R56.64] ;  /* 0x000000063860b981 */ /* 0x000124000c1e1500 */
[----:B-1----:R-:W-:-:S04]  /*23a0*/  IMAD.WIDE R58, R169, 0x2, R110 ;  /* 0x00000002a93a7825 */ /* 0x002fc800078e026e */
[--C-:B------:R-:W-:Y:S01]  /*23b0*/  IMAD.WIDE R86, R153, 0x2, R110.reuse ;  /* 0x0000000299567825 */ /* 0x100fe200078e026e */
        /* <DEDUP_REMOVED lines=15> */
[----:B------:R-:W-:Y:S01]  /*24b0*/  IMAD.WIDE R88, R151, 0x2, R110 ;  /* 0x0000000297587825 */ /* 0x000fe200078e026e */
[----:B------:R-:W-:Y:S01]  /*24c0*/  PRMT R233, RZ, 0x7610, R233 ;  /* 0x00007610ffe97816 */ /* 0x000fe200000000e9 */
[----:B------:R1:W4:Y:S01]  /*24d0*/  @!P5 LDG.E.U16 R231, [R58.64] ;  /* 0x000000063ae7d981 */ /* 0x000322000c1e1500 */
[----:B0-----:R-:W-:Y:S01]  /*24e0*/  PRMT R87, RZ, 0x7610, R87 ;  /* 0x00007610ff577816 */ /* 0x001fe20000000057 */
[----:B------:R-:W-:-:S02]  /*24f0*/  IMAD.WIDE R90, R149, 0x2, R110 ;  /* 0x00000002955a7825 */ /* 0x000fc400078e026e */
[----:B------:R0:W4:Y:S02]  /*2500*/  @!P3 LDG.E.U16 R98, [R88.64] ;  /* 0x000000065862b981 */ /* 0x000124000c1e1500 */
[--C-:B------:R-:W-:Y:S02]  /*2510*/  IMAD.WIDE R54, R147, 0x2, R110.reuse ;  /* 0x0000000293367825 */ /* 0x100fe400078e026e */
[----:B------:R0:W4:Y:S02]  /*2520*/  @!P1 LDG.E.U16 R235, [R90.64] ;  /* 0x000000065aeb9981 */ /* 0x000124000c1e1500 */
[----:B-1----:R-:W-:Y:S02]  /*2530*/  IMAD.WIDE R52, R145, 0x2, R110 ;  /* 0x0000000291347825 */ /* 0x002fe400078e026e */
[----:B------:R1:W4:Y:S04]  /*2540*/  @!P2 LDG.E.U16 R233, [R54.64] ;  /* 0x0000000636e9a981 */ /* 0x000328000c1e1500 */
[----:B------:R1:W4:Y:S04]  /*2550*/  @!P4 LDG.E.U16 R87, [R52.64] ;  /* 0x000000063457c981 */ /* 0x000328000c1e1500 */
[----:B------:R-:W-:Y:S01]  /*2560*/  BAR.SYNC.DEFER_BLOCKING 0x0 ;  /* 0x0000000000007b1d */ /* 0x000fe20000010000 */
[----:B------:R-:W-:Y:S01]  /*2570*/  ISETP.GE.AND P5, PT, R3, UR4, PT ;  /* 0x0000000403007c0c */ /* 0x000fe2000bfa6270 */
[----:B------:R-:W-:Y:S01]  /*2580*/  IMAD.WIDE R56, R103, 0x2, R116 ;  /* 0x0000000267387825 */ /* 0x000fe200078e0274 */
[----:B------:R-:W-:-:S02]  /*2590*/  PRMT R86, RZ, 0x7610, R86 ;  /* 0x00007610ff567816 */ /* 0x000fc40000000056 */
[----:B0-----:R-:W-:Y:S01]  /*25a0*/  PRMT R89, RZ, 0x7610, R89 ;  /* 0x00007610ff597816 */ /* 0x001fe20000000059 */
[C---:B-1----:R-:W-:Y:S01]  /*25b0*/  IMAD.WIDE R52, R103.reuse, 0x2, R118 ;  /* 0x0000000267347825 */ /* 0x042fe200078e0276 */
[----:B------:R-:W-:Y:S02]  /*25c0*/  PRMT R91, RZ, 0x7610, R91 ;  /* 0x00007610ff5b7816 */ /* 0x000fe4000000005b */
[----:B------:R-:W-:Y:S01]  /*25d0*/  PRMT R88, RZ, 0x7610, R88 ;  /* 0x00007610ff587816 */ /* 0x000fe20000000058 */
[C---:B------:R-:W-:Y:S01]  /*25e0*/  IMAD.WIDE R54, R103.reuse, 0x2, R112 ;  /* 0x0000000267367825 */ /* 0x040fe200078e0270 */
[----:B------:R-:W-:Y:S02]  /*25f0*/  PRMT R239, RZ, 0x7610, R239 ;  /* 0x00007610ffef7816 */ /* 0x000fe400000000ef */
[----:B------:R-:W-:Y:S01]  /*2600*/  PRMT R241, RZ, 0x7610, R241 ;  /* 0x00007610fff17816 */ /* 0x000fe200000000f1 */
[----:B------:R-:W-:-:S04]  /*2610*/  IMAD.WIDE R58, R103, 0x2, R108 ;  /* 0x00000002673a7825 */ /* 0x000fc800078e026c */
[C---:B------:R-:W-:Y:S01]  /*2620*/  IMAD.WIDE R60, R103.reuse, 0x2, R104 ;  /* 0x00000002673c7825 */ /* 0x040fe200078e0268 */
[----:B------:R-:W-:Y:S01]  /*2630*/  PRMT R90, RZ, 0x7610, R90 ;  /* 0x00007610ff5a7816 */ /* 0x000fe2000000005a */
[----:B------:R0:W4:Y:S01]  /*2640*/  @!P5 LDG.E.U16 R86, [R56.64] ;  /* 0x000000063856d981 */ /* 0x000122000c1e1500 */
[----:B------:R-:W-:Y:S02]  /*2650*/  PRMT R245, RZ, 0x7610, R245 ;  /* 0x00007610fff57816 */ /* 0x000fe400000000f5 */
[----:B------:R-:W-:Y:S01]  /*2660*/  PRMT R247, RZ, 0x7610, R247 ;  /* 0x00007610fff77816 */ /* 0x000fe200000000f7 */
[----:B------:R1:W4:Y:S01]  /*2670*/  @!P5 LDG.E.U16 R89, [R52.64] ;  /* 0x000000063459d981 */ /* 0x000322000c1e1500 */
[----:B------:R-:W-:Y:S02]  /*2680*/  PRMT R150, RZ, 0x7610, R150 ;  /* 0x00007610ff967816 */ /* 0x000fe40000000096 */
[----:B------:R-:W-:Y:S01]  /*2690*/  PRMT R251, RZ, 0x7610, R251 ;  /* 0x00007610fffb7816 */ /* 0x000fe200000000fb */
[----:B------:R1:W4:Y:S01]  /*26a0*/  @!P5 LDG.E.U16 R91, [R54.64] ;  /* 0x00000006365bd981 */ /* 0x000322000c1e1500 */
[----:B0-----:R-:W-:-:S03]  /*26b0*/  IMAD.WIDE R56, R103, 0x2, R114 ;  /* 0x0000000267387825 */ /* 0x001fc600078e0272 */
[----:B------:R0:W4:Y:S01]  /*26c0*/  @!P5 LDG.E.U16 R239, [R58.64] ;  /* 0x000000063aefd981 */ /* 0x000122000c1e1500 */
[----:B-1----:R-:W-:-:S03]  /*26d0*/  IMAD.WIDE R52, R103, 0x2, R106 ;  /* 0x0000000267347825 */ /* 0x002fc600078e026a */
[----:B------:R1:W4:Y:S01]  /*26e0*/  @!P5 LDG.E.U16 R88, [R56.64] ;  /* 0x000000063858d981 */ /* 0x000322000c1e1500 */
[----:B------:R-:W-:-:S03]  /*26f0*/  IMAD.WIDE R54, R103, 0x2, R126 ;  /* 0x0000000267367825 */ /* 0x000fc600078e027e */
[----:B------:R1:W4:Y:S01]  /*2700*/  @!P5 LDG.E.U16 R241, [R60.64] ;  /* 0x000000063cf1d981 */ /* 0x000322000c1e1500 */
[C---:B0-----:R-:W-:Y:S01]  /*2710*/  IMAD.WIDE R58, R103.reuse, 0x2, R122 ;  /* 0x00000002673a7825 */ /* 0x041fe200078e027a */
[----:B------:R-:W-:Y:S02]  /*2720*/  PRMT R152, RZ, 0x7610, R152 ;  /* 0x00007610ff987816 */ /* 0x000fe40000000098 */
[----:B------:R0:W4:Y:S01]  /*2730*/  @!P5 LDG.E.U16 R90, [R52.64] ;  /* 0x00000006345ad981 */ /* 0x000122000c1e1500 */
[C---:B-1----:R-:W-:Y:S01]  /*2740*/  IMAD.WIDE R56, R103.reuse, 0x2, R124 ;  /* 0x0000000267387825 */ /* 0x042fe200078e027c */
[----:B------:R-:W-:Y:S02]  /*2750*/  PRMT R237, RZ, 0x7610, R237 ;  /* 0x00007610ffed7816 */ /* 0x000fe400000000ed */
[----:B------:R1:W4:Y:S01]  /*2760*/  @!P5 LDG.E.U16 R245, [R54.64] ;  /* 0x0000000636f5d981 */ /* 0x000322000c1e1500 */
[----:B------:R-:W-:Y:S01]  /*2770*/  IMAD.WIDE R60, R103, 0x2, R120 ;  /* 0x00000002673c7825 */ /* 0x000fe200078e0278 */
[----:B------:R-:W-:-:S02]  /*2780*/  PRMT R243, RZ, 0x7610, R243 ;  /* 0x00007610fff37816 */ /* 0x000fc400000000f3 */
[----:B------:R1:W4:Y:S01]  /*2790*/  @!P5 LDG.E.U16 R247, [R56.64] ;  /* 0x0000000638f7d981 */ /* 0x000322000c1e1500 */
[----:B------:R-:W-:Y:S01]  /*27a0*/  PRMT R249, RZ, 0x7610, R249 ;  /* 0x00007610fff97816 */ /* 0x000fe200000000f9 */
[C---:B0-----:R-:W-:Y:S01]  /*27b0*/  IMAD.WIDE R52, R103.reuse, 0x2, R136 ;  /* 0x0000000267347825 */ /* 0x041fe200078e0288 */
[----:B------:R-:W-:Y:S01]  /*27c0*/  PRMT R154, RZ, 0x7610, R154 ;  /* 0x00007610ff9a7816 */ /* 0x000fe2000000009a */
[----:B------:R0:W4:Y:S02]  /*27d0*/  @!P5 LDG.E.U16 R150, [R58.64] ;  /* 0x000000063a96d981 */ /* 0x000124000c1e1500 */
[C---:B-1----:R-:W-:Y:S02]  /*27e0*/  IMAD.WIDE R54, R103.reuse, 0x2, R132 ;  /* 0x0000000267367825 */ /* 0x042fe400078e0284 */
[----:B------:R1:W4:Y:S02]  /*27f0*/  @!P5 LDG.E.U16 R251, [R60.64] ;  /* 0x000000063cfbd981 */ /* 0x000324000c1e1500 */
[----:B------:R-:W-:-:S02]  /*2800*/  IMAD.WIDE R56, R103, 0x2, R130 ;  /* 0x0000000267387825 */ /* 0x000fc400078e0282 */
[----:B------:R-:W4:Y:S02]  /*2810*/  @!P5 LDG.E.U16 R152, [R52.64] ;  /* 0x000000063498d981 */ /* 0x000f24000c1e1500 */
[C---:B0-----:R-:W-:Y:S02]  /*2820*/  IMAD.WIDE R58, R103.reuse, 0x2, R128 ;  /* 0x00000002673a7825 */ /* 0x041fe400078e0280 */
[----:B------:R-:W4:Y:S02]  /*2830*/  @!P5 LDG.E.U16 R237, [R54.64] ;  /* 0x0000000636edd981 */ /* 0x000f24000c1e1500 */
[----:B-1----:R-:W-:Y:S02]  /*2840*/  IMAD.WIDE R60, R103, 0x2, R134 ;  /* 0x00000002673c7825 */ /* 0x002fe400078e0286 */
[----:B------:R-:W4:Y:S04]  /*2850*/  @!P5 LDG.E.U16 R243, [R56.64] ;  /* 0x0000000638f3d981 */ /* 0x000f28000c1e1500 */
[----:B------:R-:W4:Y:S04]  /*2860*/  @!P5 LDG.E.U16 R249, [R58.64] ;  /* 0x000000063af9d981 */ /* 0x000f28000c1e1500 */
[----:B------:R-:W4:Y:S04]  /*2870*/  @!P5 LDG.E.U16 R154, [R60.64] ;  /* 0x000000063c9ad981 */ /* 0x000f28000c1e1500 */
[----:B---3--:R-:W-:Y:S04]  /*2880*/  STS.U16 [R21], R62 ;  /* 0x0000003e15007388 */ /* 0x008fe80000000400 */
[----:B--2---:R-:W-:Y:S04]  /*2890*/  STS.U16 [R21+0x400], R64 ;  /* 0x0004004015007388 */ /* 0x004fe80000000400 */
[----:B-----5:R-:W-:Y:S04]  /*28a0*/  STS.U16 [R21+0x800], R66 ;  /* 0x0008004215007388 */ /* 0x020fe80000000400 */
[----:B------:R-:W-:Y:S04]  /*28b0*/  STS.U16 [R21+0x1000], R82 ;  /* 0x0010005215007388 */ /* 0x000fe80000000400 */
[----:B------:R-:W-:Y:S04]  /*28c0*/  STS.U16 [R21+0xc00], R80 ;  /* 0x000c005015007388 */ /* 0x000fe80000000400 */
[----:B----4-:R-:W-:Y:S04]  /*28d0*/  STS.U16 [R21+0x1400], R84 ;  /* 0x0014005415007388 */ /* 0x010fe80000000400 */
[----:B------:R-:W-:Y:S04]  /*28e0*/  STS.U16 [R21+0x1800], R96 ;  /* 0x0018006015007388 */ /* 0x000fe80000000400 */
        /* <DEDUP_REMOVED lines=41> */
[----:B------:R-:W-:Y:S06]  /*2b80*/  BAR.SYNC.DEFER_BLOCKING 0x0 ;  /* 0x0000000000007b1d */ /* 0x000fec0000010000 */
[----:B------:R-:W-:Y:S04]  /*2b90*/  LDSM.16.MT88.4 R84, [R23] ;  /* 0x000000001754783b */ /* 0x000fe80000004200 */
[----:B------:R-:W0:Y:S04]  /*2ba0*/  LDSM.16.M88.4 R52, [R22+0x2000] ;  /* 0x002000001634783b */ /* 0x000e280000000200 */
[----:B------:R-:W1:Y:S04]  /*2bb0*/  LDSM.16.M88.4 R56, [R22+0x2800] ;  /* 0x002800001638783b */ /* 0x000e680000000200 */
[----:B------:R-:W2:Y:S04]  /*2bc0*/  LDSM.16.MT88.4 R80, [R146] ;  /* 0x000000009250783b */ /* 0x000ea80000004200 */
[----:B------:R-:W3:Y:S04]  /*2bd0*/  LDSM.16.MT88.4 R60, [R23+0x800] ;  /* 0x00080000173c783b */ /* 0x000ee80000004200 */
[----:B------:R-:W4:Y:S04]  /*2be0*/  LDSM.16.MT88.4 R64, [R146+0x800] ;  /* 0x000800009240783b */ /* 0x000f280000004200 */
[----:B------:R-:W-:Y:S04]  /*2bf0*/  LDSM.16.M88.4 R88, [R144+0x2800] ;  /* 0x002800009058783b */ /* 0x000fe80000000200 */
[----:B------:R-:W-:Y:S01]  /*2c00*/  LDSM.16.MT88.4 R96, [R146+0x1000] ;  /* 0x001000009260783b */ /* 0x000fe20000004200 */
[C---:B0-----:R-:W-:Y:S08]  /*2c10*/  HMMA.16816.F32 R92, R84.reuse, R52, R92 ;  /* 0x00000034545c723c */ /* 0x041ff0000000185c */
[----:B-1----:R-:W-:Y:S01]  /*2c20*/  HMMA.16816.F32 R68, R84, R56, R68 ;  /* 0x000000385444723c */ /* 0x002fe20000001844 */
[----:B------:R-:W-:Y:S07]  /*2c30*/  LDSM.16.M88.4 R84, [R144+0x2000] ;  /* 0x002000009054783b */ /* 0x000fee0000000200 */
[C---:B--2---:R-:W-:Y:S08]  /*2c40*/  HMMA.16816.F32 R72, R80.reuse, R52, R72 ;  /* 0x000000345048723c */ /* 0x044ff00000001848 */
[----:B------:R-:W-:Y:S01]  /*2c50*/  HMMA.16816.F32 R76, R80, R56, R76 ;  /* 0x00000038504c723c */ /* 0x000fe2000000184c */
[----:B------:R-:W0:Y:S07]  /*2c60*/  LDSM.16.MT88.4 R80, [R23+0x1000] ;  /* 0x001000001750783b */ /* 0x000e2e0000004200 */
[C---:B---3--:R-:W-:Y:S08]  /*2c70*/  HMMA.16816.F32 R92, R60.reuse, R54, R92 ;  /* 0x000000363c5c723c */ /* 0x048ff0000000185c */
[----:B------:R-:W-:Y:S08]  /*2c80*/  HMMA.16816.F32 R68, R60, R58, R68 ;  /* 0x0000003a3c44723c */ /* 0x000ff00000001844 */
[C---:B----4-:R-:W-:Y:S01]  /*2c90*/  HMMA.16816.F32 R72, R64.reuse, R54, R72 ;  /* 0x000000364048723c */ /* 0x050fe20000001848 */
[----:B------:R-:W1:Y:S07]  /*2ca0*/  LDSM.16.MT88.4 R52, [R23+0x1800] ;  /* 0x001800001734783b */ /* 0x000e6e0000004200 */
[----:B------:R-:W-:Y:S01]  /*2cb0*/  HMMA.16816.F32 R76, R64, R58, R76 ;  /* 0x0000003a404c723c */ /* 0x000fe2000000184c */
[----:B------:R-:W2:Y:S07]  /*2cc0*/  LDSM.16.MT88.4 R56, [R146+0x1800] ;  /* 0x001800009238783b */ /* 0x000eae0000004200 */
[C---:B0-----:R-:W-:Y:S08]  /*2cd0*/  HMMA.16816.F32 R92, R80.reuse, R84, R92 ;  /* 0x00000054505c723c */ /* 0x041ff0000000185c */
[----:B------:R-:W-:Y:S08]  /*2ce0*/  HMMA.16816.F32 R68, R80, R88, R68 ;  /* 0x000000585044723c */ /* 0x000ff00000001844 */
[C---:B------:R-:W-:Y:S08]  /*2cf0*/  HMMA.16816.F32 R72, R96.reuse, R84, R72 ;  /* 0x000000546048723c */ /* 0x040ff00000001848 */
[----:B------:R-:W-:Y:S01]  /*2d00*/  HMMA.16816.F32 R76, R96, R88, R76 ;  /* 0x00000058604c723c */ /* 0x000fe2000000184c */
[----:B------:R-:W-:-:S04]  /*2d10*/  IADD3 R148, R148, -0x1, RZ ;  /* 0xffffffff94947810 */ /* 0x000fc80007ffe0ff */
[----:B------:R-:W-:Y:S01]  /*2d20*/  ISETP.NE.U32.AND P1, PT, R148, RZ, PT ;  /* 0x000000ff9400720c */ /* 0x000fe20003f25070 */
[----:B------:R-:W-:Y:S02]  /*2d30*/  UIADD3 UR4, UR4, -0x40, URZ ;  /* 0xffffffc004047890 */ /* 0x000fe4000fffe03f */
[----:B-1----:R-:W-:Y:S01]  /*2d40*/  HMMA.16816.F32 R92, R52, R86, R92 ;  /* 0x00000056345c723c */ /* 0x002fe2000000185c */
[----:B------:R-:W-:-:S04]  /*2d50*/  IMAD.WIDE R134, R141, 0x2, R134 ;  /* 0x000000028d867825 */ /* 0x000fc800078e0286 */
[----:B------:R-:W-:-:S03]  /*2d60*/  IMAD.WIDE R136, R141, 0x2, R136 ;  /* 0x000000028d887825 */ /* 0x000fc600078e0288 */
[----:B------:R-:W-:Y:S01]  /*2d70*/  HMMA.16816.F32 R68, R52, R90, R68 ;  /* 0x0000005a3444723c */ /* 0x000fe20000001844 */
[----:B------:R-:W-:-:S04]  /*2d80*/  IMAD.WIDE R120, R141, 0x2, R120 ;  /* 0x000000028d787825 */ /* 0x000fc800078e0278 */
[----:B------:R-:W-:-:S03]  /*2d90*/  IMAD.WIDE R122, R141, 0x2, R122 ;  /* 0x000000028d7a7825 */ /* 0x000fc600078e027a */
[----:B--2---:R-:W-:Y:S01]  /*2da0*/  HMMA.16816.F32 R72, R56, R86, R72 ;  /* 0x000000563848723c */ /* 0x004fe20000001848 */
[----:B------:R-:W-:-:S04]  /*2db0*/  IMAD.WIDE R128, R141, 0x2, R128 ;  /* 0x000000028d807825 */ /* 0x000fc800078e0280 */
[----:B------:R-:W-:-:S03]  /*2dc0*/  IMAD.WIDE R124, R141, 0x2, R124 ;  /* 0x000000028d7c7825 */ /* 0x000fc600078e027c */
[----:B------:R-:W-:Y:S01]  /*2dd0*/  HMMA.16816.F32 R76, R56, R90, R76 ;  /* 0x0000005a384c723c */ /* 0x000fe2000000184c */
[----:B------:R-:W-:-:S04]  /*2de0*/  IMAD.WIDE R126, R141, 0x2, R126 ;  /* 0x000000028d7e7825 */ /* 0x000fc800078e027e */
        /* <DEDUP_REMOVED lines=9> */
[----:B------:R-:W-:Y:S01]  /*2e80*/  IMAD.WIDE R110, R143, 0x2, R110 ;  /* 0x000000028f6e7825 */ /* 0x000fe200078e026e */
[----:B------:R-:W-:Y:S01]  /*2e90*/  @!P1 CALL.REL.NOINC `(.L_x_1) ;  /* 0x0000001000009944 */ /* 0x000fe20003c00000 */
[----:B------:R-:W-:Y:S05]  /*2ea0*/  BRA `(.L_x_2) ;  /* 0xffffeeb000007947 */ /* 0x000fea000383ffff */
.L_x_1:
[----:B------:R-:W-:Y:S02]  /*2eb0*/  F2FP.PACK_AB R75, R79, R75 ;  /* 0x0000004b4f4b723e */ /* 0x000fe400000000ff */
[----:B------:R-:W-:Y:S02]  /*2ec0*/  F2FP.PACK_AB R74, R78, R74 ;  /* 0x0000004a4e4a723e */ /* 0x000fe400000000ff */
[----:B------:R-:W-:Y:S02]  /*2ed0*/  F2FP.PACK_AB R71, R71, R95 ;  /* 0x0000005f4747723e */ /* 0x000fe400000000ff */
[----:B------:R-:W-:Y:S02]  /*2ee0*/  F2FP.PACK_AB R70, R70, R94 ;  /* 0x0000005e4646723e */ /* 0x000fe400000000ff */
[----:B------:R-:W-:Y:S02]  /*2ef0*/  F2FP.PACK_AB R73, R77, R73 ;  /* 0x000000494d49723e */ /* 0x000fe400000000ff */
[----:B------:R-:W-:-:S02]  /*2f00*/  F2FP.PACK_AB R72, R76, R72 ;  /* 0x000000484c48723e */ /* 0x000fc400000000ff */
[----:B------:R-:W-:Y:S02]  /*2f10*/  F2FP.PACK_AB R69, R69, R93 ;  /* 0x0000005d4545723e */ /* 0x000fe400000000ff */
[----:B------:R-:W-:Y:S02]  /*2f20*/  F2FP.PACK_AB R68, R68, R92 ;  /* 0x0000005c4444723e */ /* 0x000fe400000000ff */
.L_x_0:
[----:B------:R-:W-:Y:S01]  /*2f30*/  BAR.SYNC.DEFER_BLOCKING 0x0 ;  /* 0x0000000000007b1d */ /* 0x000fe20000010000 */
[C---:B------:R-:W-:Y:S01]  /*2f40*/  IMAD.SHL.U32 R2, R0.reuse, 0x4, RZ ;  /* 0x0000000400027824 */ /* 0x040fe200078e00ff */
[----:B------:R-:W-:Y:S01]  /*2f50*/  SEL R21, RZ, 0x808, !P0 ;  /* 0x00000808ff157807 */ /* 0x000fe20004000000 */
[C---:B------:R-:W-:Y:S01]  /*2f60*/  IMAD.SHL.U32 R3, R0.reuse, 0x10, RZ ;  /* 0x0000001000037824 */ /* 0x040fe200078e00ff */
[----:B------:R-:W-:Y:S02]  /*2f70*/  LOP3.LUT R0, R0, 0x18, RZ, 0xc0, !PT ;  /* 0x0000001800007812 */ /* 0x000fe400078ec0ff */
[----:B------:R-:W-:Y:S02]  /*2f80*/  LOP3.LUT R22, R21, 0x7c, R2, 0x78, !PT ;  /* 0x0000007c15167812 */ /* 0x000fe400078e7802 */
[----:B------:R-:W-:-:S02]  /*2f90*/  LOP3.LUT R21, R3, 0x70, RZ, 0xc0, !PT ;  /* 0x0000007003157812 */ /* 0x000fc400078ec0ff */
[----:B------:R-:W-:Y:S02]  /*2fa0*/  LOP3.LUT R22, R22, 0x200, R3, 0xf8, !PT ;  /* 0x0000020016167812 */ /* 0x000fe400078ef803 */
[----:B------:R-:W-:Y:S01]  /*2fb0*/  LOP3.LUT R2, R2, 0x180, RZ, 0xc0, !PT ;  /* 0x0000018002027812 */ /* 0x000fe200078ec0ff */
[----:B------:R-:W-:Y:S01]  /*2fc0*/  IMAD R3, R0, 0x80, R21 ;  /* 0x0000008000037824 */ /* 0x000fe200078e0215 */
[----:B------:R-:W-:Y:S02]  /*2fd0*/  LOP3.LUT R21, R22, 0x4, RZ, 0x3c, !PT ;  /* 0x0000000416157812 */ /* 0x000fe400078e3cff */
[----:B------:R-:W-:Y:S02]  /*2fe0*/  ISETP.GE.AND P0, PT, R20, c[0x0][0x178], PT ;  /* 0x00005e0014007a0c */ /* 0x000fe40003f06270 */
[----:B------:R-:W-:Y:S01]  /*2ff0*/  LEA.HI R3, R0, R3, RZ, 0x1f ;  /* 0x0000000300037211 */ /* 0x000fe200078ff8ff */
[----:B------:R-:W-:Y:S01]  /*3000*/  IMAD R0, R20, c[0x0][0x194], RZ ;  /* 0x0000650014007a24 */ /* 0x000fe200078e02ff */
[----:B------:R-:W-:Y:S01]  /*3010*/  ISETP.LT.AND P1, PT, R4, c[0x0][0x17c], !P0 ;  /* 0x00005f0004007a0c */ /* 0x000fe20004721270 */
[----:B------:R-:W-:Y:S01]  /*3020*/  IMAD R20, R8, c[0x0][0x198], RZ ;  /* 0x0000660008147a24 */ /* 0x000fe200078e02ff */
[C---:B------:R-:W-:Y:S01]  /*3030*/  ISETP.LT.AND P4, PT, R5.reuse, c[0x0][0x17c], !P0 ;  /* 0x00005f0005007a0c */ /* 0x040fe20004781270 */
[----:B------:R-:W-:Y:S01]  /*3040*/  IMAD.IADD R23, R2, 0x1, R3 ;  /* 0x0000000102177824 */ /* 0x000fe200078e0203 */
[----:B------:R-:W-:Y:S01]  /*3050*/  STS [R22], R68 ;  /* 0x0000004416007388 */ /* 0x000fe20000000800 */
[----:B------:R-:W-:Y:S01]  /*3060*/  IMAD R3, R4, c[0x0][0x198], RZ ;  /* 0x0000660004037a24 */ /* 0x000fe200078e02ff */
[----:B------:R-:W-:Y:S01]  /*3070*/  LEA R26, P2, R0, c[0x0][0x170], 0x1 ;  /* 0x00005c00001a7a11 */ /* 0x000fe200078408ff */
[----:B------:R-:W-:Y:S01]  /*3080*/  IMAD R5, R5, c[0x0][0x198], RZ ;  /* 0x0000660005057a24 */ /* 0x000fe200078e02ff */
[----:B------:R-:W-:Y:S01]  /*3090*/  STS [R22+0x100], R69 ;  /* 0x0001004516007388 */ /* 0x000fe20000000800 */
[----:B------:R-:W-:-:S02]  /*30a0*/  LOP3.LUT R24, R23, 0x4, RZ, 0x3c, !PT ;  /* 0x0000000417187812 */ /* 0x000fc400078e3cff */
[----:B------:R-:W-:Y:S01]  /*30b0*/  LOP3.LUT R25, R23, 0x8, RZ, 0x3c, !PT ;  /* 0x0000000817197812 */ /* 0x000fe200078e3cff */
[----:B------:R-:W-:Y:S01]  /*30c0*/  STS [R22+0x80], R72 ;  /* 0x0000804816007388 */ /* 0x000fe20000000800 */
[----:B------:R-:W-:Y:S01]  /*30d0*/  LEA.HI.X.SX32 R28, R0, c[0x0][0x174], 0x1, P2 ;  /* 0x00005d00001c7a11 */ /* 0x000fe200010f0eff */
[C---:B------:R-:W-:Y:S01]  /*30e0*/  IMAD R0, R6.reuse, c[0x0][0x198], RZ ;  /* 0x0000660006007a24 */ /* 0x040fe200078e02ff */
[C---:B------:R-:W-:Y:S01]  /*30f0*/  LEA R2, P2, R3.reuse, R26, 0x1 ;  /* 0x0000001a03027211 */ /* 0x040fe200078408ff */
[----:B------:R0:W-:Y:S01]  /*3100*/  STS [R22+0x180], R73 ;  /* 0x0001804916007388 */ /* 0x0001e20000000800 */
[----:B------:R-:W-:Y:S02]  /*3110*/  ISETP.LT.AND P3, PT, R6, c[0x0][0x17c], !P0 ;  /* 0x00005f0006007a0c */ /* 0x000fe40004761270 */
[----:B------:R-:W-:Y:S01]  /*3120*/  LEA.HI.X.SX32 R3, R3, R28, 0x1, P2 ;  /* 0x0000001c03037211 */ /* 0x000fe200010f0eff */
[----:B------:R-:W-:Y:S01]  /*3130*/  STS [R21+0x400], R70 ;  /* 0x0004004615007388 */ /* 0x000fe20000000800 */
[----:B------:R-:W-:-:S03]  /*3140*/  LEA R4, P2, R5, R26, 0x1 ;  /* 0x0000001a05047211 */ /* 0x000fc600078408ff */
[----:B------:R-:W-:Y:S01]  /*3150*/  STS [R21+0x500], R71 ;  /* 0x0005004715007388 */ /* 0x000fe20000000800 */
[----:B------:R-:W-:Y:S02]  /*3160*/  LEA.HI.X.SX32 R5, R5, R28, 0x1, P2 ;  /* 0x0000001c05057211 */ /* 0x000fe400010f0eff */
[----:B0-----:R-:W-:Y:S01]  /*3170*/  LOP3.LUT R22, R23, 0xc, RZ, 0x3c, !PT ;  /* 0x0000000c17167812 */ /* 0x001fe200078e3cff */
[----:B------:R-:W-:Y:S01]  /*3180*/  STS [R21+0x480], R74 ;  /* 0x0004804a15007388 */ /* 0x000fe20000000800 */
[----:B------:R-:W-:Y:S02]  /*3190*/  ISETP.LT.AND P2, PT, R8, c[0x0][0x17c], !P0 ;  /* 0x00005f0008007a0c */ /* 0x000fe40004741270 */
[----:B------:R-:W-:Y:S01]  /*31a0*/  LEA R8, P5, R20, R26, 0x1 ;  /* 0x0000001a14087211 */ /* 0x000fe200078a08ff */
[----:B------:R-:W-:Y:S04]  /*31b0*/  STS [R21+0x580], R75 ;  /* 0x0005804b15007388 */ /* 0x000fe80000000800 */
[----:B------:R-:W-:Y:S06]  /*31c0*/  BAR.SYNC.DEFER_BLOCKING 0x0 ;  /* 0x0000000000007b1d */ /* 0x000fec0000010000 */
[----:B------:R-:W0:Y:S04]  /*31d0*/  LDS R27, [R23] ;  /* 0x00000000171b7984 */ /* 0x000e280000000800 */
[----:B------:R-:W1:Y:S04]  /*31e0*/  LDS R29, [R24] ;  /* 0x00000000181d7984 */ /* 0x000e680000000800 */
[----:B------:R-:W2:Y:S04]  /*31f0*/  LDS R33, [R25] ;  /* 0x0000000019217984 */ /* 0x000ea80000000800 */
[----:B------:R-:W3:Y:S04]  /*3200*/  LDS R35, [R22] ;  /* 0x0000000016237984 */ /* 0x000ee80000000800 */
[----:B------:R-:W4:Y:S04]  /*3210*/  LDS R23, [R23+0x200] ;  /* 0x0002000017177984 */ /* 0x000f280000000800 */
[----:B------:R-:W5:Y:S04]  /*3220*/  LDS R31, [R24+0x200] ;  /* 0x00020000181f7984 */ /* 0x000f680000000800 */
[----:B------:R-:W3:Y:S04]  /*3230*/  LDS R25, [R25+0x200] ;  /* 0x0002000019197984 */ /* 0x000ee80000000800 */
[----:B------:R-:W4:Y:S04]  /*3240*/  LDS R37, [R22+0x200] ;  /* 0x0002000016257984 */ /* 0x000f280000000800 */
[----:B0-----:R0:W-:Y:S01]  /*3250*/  @P1 STG.E.U16 [R2.64], R27 ;  /* 0x0000001b02001986 */ /* 0x0011e2000c101506 */
[C---:B------:R-:W-:Y:S01]  /*3260*/  ISETP.LT.AND P1, PT, R7.reuse, c[0x0][0x17c], !P0 ;  /* 0x00005f0007007a0c */ /* 0x040fe20004721270 */
[----:B------:R-:W-:-:S02]  /*3270*/  IMAD R7, R7, c[0x0][0x198], RZ ;  /* 0x0000660007077a24 */ /* 0x000fc400078e02ff */
[----:B-1----:R1:W-:Y:S03]  /*3280*/  @P4 STG.E.U16 [R4.64], R29 ;  /* 0x0000001d04004986 */ /* 0x0023e6000c101506 */
[----:B------:R-:W-:-:S04]  /*3290*/  LEA R6, P4, R7, R26, 0x1 ;  /* 0x0000001a07067211 */ /* 0x000fc800078808ff */
[----:B------:R-:W-:Y:S02]  /*32a0*/  LEA.HI.X.SX32 R7, R7, R28, 0x1, P4 ;  /* 0x0000001c07077211 */ /* 0x000fe400020f0eff */
[----:B0-----:R-:W-:Y:S02]  /*32b0*/  LEA R2, P6, R0, R26, 0x1 ;  /* 0x0000001a00027211 */ /* 0x001fe400078c08ff */
[C---:B------:R-:W-:Y:S01]  /*32c0*/  ISETP.LT.AND P4, PT, R12.reuse, c[0x0][0x17c], !P0 ;  /* 0x00005f000c007a0c */ /* 0x040fe20004781270 */
[----:B------:R-:W-:Y:S01]  /*32d0*/  IMAD R12, R12, c[0x0][0x198], RZ ;  /* 0x000066000c0c7a24 */ /* 0x000fe200078e02ff */
[-C--:B------:R-:W-:Y:S01]  /*32e0*/  LEA.HI.X.SX32 R3, R0, R28.reuse, 0x1, P6 ;  /* 0x0000001c00037211 */ /* 0x080fe200030f0eff */
[C---:B------:R-:W-:Y:S01]  /*32f0*/  IMAD R0, R9.reuse, c[0x0][0x198], RZ ;  /* 0x0000660009007a24 */ /* 0x040fe200078e02ff */
[----:B------:R-:W-:Y:S02]  /*3300*/  ISETP.LT.AND P6, PT, R9, c[0x0][0x17c], !P0 ;  /* 0x00005f0009007a0c */ /* 0x000fe400047c1270 */
[----:B------:R-:W-:Y:S01]  /*3310*/  LEA.HI.X.SX32 R9, R20, R28, 0x1, P5 ;  /* 0x0000001c14097211 */ /* 0x000fe200028f0eff */
[----:B--2---:R0:W-:Y:S01]  /*3320*/  @P3 STG.E.U16 [R2.64], R33 ;  /* 0x0000002102003986 */ /* 0x0041e2000c101506 */
[----:B------:R-:W-:-:S02]  /*3330*/  LEA R20, P3, R0, R26, 0x1 ;  /* 0x0000001a00147211 */ /* 0x000fc400078608ff */
[----:B------:R-:W-:Y:S01]  /*3340*/  PRMT R27, R27, 0x7632, R27 ;  /* 0x000076321b1b7816 */ /* 0x000fe2000000001b */
[----:B---3--:R2:W-:Y:S01]  /*3350*/  @P1 STG.E.U16 [R6.64], R35 ;  /* 0x0000002306001986 */ /* 0x0085e2000c101506 */
[----:B------:R-:W-:Y:S01]  /*3360*/  LEA.HI.X.SX32 R21, R0, R28, 0x1, P3 ;  /* 0x0000001c00157211 */ /* 0x000fe200018f0eff */
[----:B------:R-:W-:Y:S01]  /*3370*/  IMAD R0, R17, c[0x0][0x198], RZ ;  /* 0x0000660011007a24 */ /* 0x000fe200078e02ff */
[C---:B------:R-:W-:Y:S01]  /*3380*/  ISETP.LT.AND P3, PT, R10.reuse, c[0x0][0x17c], !P0 ;  /* 0x00005f000a007a0c */ /* 0x040fe20004761270 */
[----:B------:R-:W-:Y:S01]  /*3390*/  IMAD R10, R10, c[0x0][0x198], RZ ;  /* 0x000066000a0a7a24 */ /* 0x000fe200078e02ff */
[----:B----4-:R3:W-:Y:S01]  /*33a0*/  @P2 STG.E.U16 [R8.64], R23 ;  /* 0x0000001708002986 */ /* 0x0107e2000c101506 */
[C---:B------:R-:W-:Y:S01]  /*33b0*/  ISETP.LT.AND P2, PT, R11.reuse, c[0x0][0x17c], !P0 ;  /* 0x00005f000b007a0c */ /* 0x040fe20004741270 */
[----:B------:R-:W-:Y:S01]  /*33c0*/  IMAD R11, R11, c[0x0][0x198], RZ ;  /* 0x000066000b0b7a24 */ /* 0x000fe200078e02ff */
[----:B-1----:R-:W-:Y:S01]  /*33d0*/  PRMT R29, R29, 0x7632, R29 ;  /* 0x000076321d1d7816 */ /* 0x002fe2000000001d */
[----:B-----5:R-:W-:Y:S01]  /*33e0*/  @P6 STG.E.U16 [R20.64], R31 ;  /* 0x0000001f14006986 */ /* 0x020fe2000c101506 */
[----:B------:R-:W-:-:S02]  /*33f0*/  LEA R4, P1, R10, R26, 0x1 ;  /* 0x0000001a0a047211 */ /* 0x000fc400078208ff */
[----:B0-----:R-:W-:Y:S02]  /*3400*/  LEA R2, P5, R11, R26, 0x1 ;  /* 0x0000001a0b027211 */ /* 0x001fe400078a08ff */
[----:B------:R-:W-:Y:S02]  /*3410*/  LEA.HI.X.SX32 R5, R10, R28, 0x1, P1 ;  /* 0x0000001c0a057211 */ /* 0x000fe400008f0eff */
[C---:B------:R-:W-:Y:S01]  /*3420*/  ISETP.LT.AND P1, PT, R13.reuse, c[0x0][0x17c], !P0 ;  /* 0x00005f000d007a0c */ /* 0x040fe20004721270 */
[----:B------:R-:W-:Y:S01]  /*3430*/  IMAD R13, R13, c[0x0][0x198], RZ ;  /* 0x000066000d0d7a24 */ /* 0x000fe200078e02ff */
[----:B--2---:R-:W-:Y:S01]  /*3440*/  LEA R6, P6, R12, R26, 0x1 ;  /* 0x0000001a0c067211 */ /* 0x004fe200078c08ff */
[----:B------:R0:W-:Y:S01]  /*3450*/  @P3 STG.E.U16 [R4.64], R25 ;  /* 0x0000001904003986 */ /* 0x0001e2000c101506 */
[-C--:B------:R-:W-:Y:S01]  /*3460*/  LEA.HI.X.SX32 R3, R11, R28.reuse, 0x1, P5 ;  /* 0x0000001c0b037211 */ /* 0x080fe200028f0eff */
[----:B------:R-:W-:Y:S01]  /*3470*/  IMAD R11, R18, c[0x0][0x198], RZ ;  /* 0x00006600120b7a24 */ /* 0x000fe200078e02ff */
[----:B------:R-:W-:-:S02]  /*3480*/  LEA.HI.X.SX32 R7, R12, R28, 0x1, P6 ;  /* 0x0000001c0c077211 */ /* 0x000fc400030f0eff */
[C---:B---3--:R-:W-:Y:S01]  /*3490*/  LEA R8, P3, R13.reuse, R26, 0x1 ;  /* 0x0000001a0d087211 */ /* 0x048fe200078608ff */
[----:B------:R1:W-:Y:S01]  /*34a0*/  @P2 STG.E.U16 [R2.64], R37 ;  /* 0x0000002502002986 */ /* 0x0003e2000c101506 */
[C---:B------:R-:W-:Y:S01]  /*34b0*/  ISETP.LT.AND P5, PT, R14.reuse, c[0x0][0x17c], !P0 ;  /* 0x00005f000e007a0c */ /* 0x040fe200047a1270 */
[----:B------:R-:W-:Y:S01]  /*34c0*/  IMAD R14, R14, c[0x0][0x198], RZ ;  /* 0x000066000e0e7a24 */ /* 0x000fe200078e02ff */
[----:B------:R-:W-:Y:S01]  /*34d0*/  LEA.HI.X.SX32 R9, R13, R28, 0x1, P3 ;  /* 0x0000001c0d097211 */ /* 0x000fe200018f0eff */
[----:B------:R2:W-:Y:S01]  /*34e0*/  @P4 STG.E.U16 [R6.64], R27 ;  /* 0x0000001b06004986 */ /* 0x0005e2000c101506 */
[C---:B------:R-:W-:Y:S01]  /*34f0*/  ISETP.LT.AND P4, PT, R15.reuse, c[0x0][0x17c], !P0 ;  /* 0x00005f000f007a0c */ /* 0x040fe20004781270 */
[----:B------:R-:W-:Y:S01]  /*3500*/  IMAD R15, R15, c[0x0][0x198], RZ ;  /* 0x000066000f0f7a24 */ /* 0x000fe200078e02ff */
[C---:B------:R-:W-:Y:S01]  /*3510*/  ISETP.LT.AND P3, PT, R16.reuse, c[0x0][0x17c], !P0 ;  /* 0x00005f0010007a0c */ /* 0x040fe20004761270 */
[----:B------:R3:W-:Y:S01]  /*3520*/  @P1 STG.E.U16 [R8.64], R29 ;  /* 0x0000001d08001986 */ /* 0x0007e2000c101506 */
[----:B------:R-:W-:Y:S01]  /*3530*/  IMAD R16, R16, c[0x0][0x198], RZ ;  /* 0x0000660010107a24 */ /* 0x000fe200078e02ff */
[----:B------:R-:W-:Y:S01]  /*3540*/  PRMT R33, R33, 0x7632, R33 ;  /* 0x0000763221217816 */ /* 0x000fe20000000021 */
[----:B------:R-:W-:Y:S01]  /*3550*/  IMAD R13, R19, c[0x0][0x198], RZ ;  /* 0x00006600130d7a24 */ /* 0x000fe200078e02ff */
[----:B0-----:R-:W-:-:S02]  /*3560*/  LEA R4, P1, R15, R26, 0x1 ;  /* 0x0000001a0f047211 */ /* 0x001fc400078208ff */
[-C--:B-1----:R-:W-:Y:S02]  /*3570*/  LEA R2, P6, R14, R26.reuse, 0x1 ;  /* 0x0000001a0e027211 */ /* 0x082fe400078c08ff */
[C---:B--2---:R-:W-:Y:S02]  /*3580*/  LEA R6, P2, R16.reuse, R26, 0x1 ;  /* 0x0000001a10067211 */ /* 0x044fe400078408ff */
[----:B------:R-:W-:Y:S02]  /*3590*/  LEA.HI.X.SX32 R5, R15, R28, 0x1, P1 ;  /* 0x0000001c0f057211 */ /* 0x000fe400008f0eff */
[----:B------:R-:W-:Y:S02]  /*35a0*/  LEA R10, P1, R11, R26, 0x1 ;  /* 0x0000001a0b0a7211 */ /* 0x000fe400078208ff */
[----:B------:R-:W-:Y:S02]  /*35b0*/  LEA.HI.X.SX32 R7, R16, R28, 0x1, P2 ;  /* 0x0000001c10077211 */ /* 0x000fe400010f0eff */
[----:B------:R-:W-:-:S02]  /*35c0*/  ISETP.LT.AND P2, PT, R17, c[0x0][0x17c], !P0 ;  /* 0x00005f0011007a0c */ /* 0x000fc40004741270 */
[-C--:B------:R-:W-:Y:S02]  /*35d0*/  LEA.HI.X.SX32 R11, R11, R28.reuse, 0x1, P1 ;  /* 0x0000001c0b0b7211 */ /* 0x080fe400008f0eff */
[----:B------:R-:W-:Y:S02]  /*35e0*/  LEA.HI.X.SX32 R3, R14, R28, 0x1, P6 ;  /* 0x0000001c0e037211 */ /* 0x000fe400030f0eff */
[----:B------:R-:W-:Y:S02]  /*35f0*/  ISETP.LT.AND P1, PT, R18, c[0x0][0x17c], !P0 ;  /* 0x00005f0012007a0c */ /* 0x000fe40004721270 */
[----:B------:R-:W-:Y:S01]  /*3600*/  ISETP.LT.AND P0, PT, R19, c[0x0][0x17c], !P0 ;  /* 0x00005f0013007a0c */ /* 0x000fe20004701270 */
[----:B------:R0:W-:Y:S01]  /*3610*/  @P5 STG.E.U16 [R2.64], R33 ;  /* 0x0000002102005986 */ /* 0x0001e2000c101506 */
[----:B------:R-:W-:Y:S02]  /*3620*/  PRMT R35, R35, 0x7632, R35 ;  /* 0x0000763223237816 */ /* 0x000fe40000000023 */
[----:B---3--:R-:W-:-:S02]  /*3630*/  LEA R8, P6, R0, R26, 0x1 ;  /* 0x0000001a00087211 */ /* 0x008fc400078c08ff */
[----:B------:R-:W-:Y:S01]  /*3640*/  PRMT R31, R31, 0x7632, R31 ;  /* 0x000076321f1f7816 */ /* 0x000fe2000000001f */
[----:B------:R1:W-:Y:S01]  /*3650*/  @P4 STG.E.U16 [R4.64], R35 ;  /* 0x0000002304004986 */ /* 0x0003e2000c101506 */
[----:B------:R-:W-:Y:S02]  /*3660*/  LEA.HI.X.SX32 R9, R0, R28, 0x1, P6 ;  /* 0x0000001c00097211 */ /* 0x000fe400030f0eff */
[----:B------:R-:W-:Y:S02]  /*3670*/  LEA R12, P6, R13, R26, 0x1 ;  /* 0x0000001a0d0c7211 */ /* 0x000fe400078c08ff */
[----:B0-----:R-:W-:Y:S02]  /*3680*/  PRMT R3, R23, 0x7632, R3 ;  /* 0x0000763217037816 */ /* 0x001fe40000000003 */
[----:B------:R-:W-:-:S03]  /*3690*/  LEA.HI.X.SX32 R13, R13, R28, 0x1, P6 ;  /* 0x0000001c0d0d7211 */ /* 0x000fc600030f0eff */
[----:B------:R0:W-:Y:S01]  /*36a0*/  @P3 STG.E.U16 [R6.64], R3 ;  /* 0x0000000306003986 */ /* 0x0001e2000c101506 */
[----:B-1----:R-:W-:-:S03]  /*36b0*/  PRMT R5, R25, 0x7632, R5 ;  /* 0x0000763219057816 */ /* 0x002fc60000000005 */
[----:B------:R0:W-:Y:S04]  /*36c0*/  @P2 STG.E.U16 [R8.64], R31 ;  /* 0x0000001f08002986 */ /* 0x0001e8000c101506 */
[----:B------:R0:W-:Y:S01]  /*36d0*/  @P1 STG.E.U16 [R10.64], R5 ;  /* 0x000000050a001986 */ /* 0x0001e2000c101506 */
[----:B------:R-:W-:Y:S05]  /*36e0*/  @!P0 EXIT ;  /* 0x000000000000894d */ /* 0x000fea0003800000 */
[----:B0-----:R-:W-:-:S05]  /*36f0*/  PRMT R6, R37, 0x7632, R6 ;  /* 0x0000763225067816 */ /* 0x001fca0000000006 */
[----:B------:R-:W-:Y:S01]  /*3700*/  STG.E.U16 [R12.64], R6 ;  /* 0x000000060c007986 */ /* 0x000fe2000c101506 */
[----:B------:R-:W-:Y:S05]  /*3710*/  EXIT ;  /* 0x000000000000794d */ /* 0x000fea0003800000 */
.L_x_3:
[----:B------:R-:W-:-:S00]  /*3720*/  BRA `(.L_x_3) ;  /* 0xfffffff000007947 */ /* 0x000fc0000383ffff */
[----:B------:R-:W-:-:S00]  /*3730*/  NOP ;  /* 0x0000000000007918 */ /* 0x000fc00000000000 */
        /* <DEDUP_REMOVED lines=12> */
.L_x_4:


//--------------------- .nv.shared.matmul_kernel  --------------------------
	.section	.nv.shared.matmul_kernel,"aw",@nobits
	.sectionflags	@""
	.align	16
